	.target	sm_100a

	.elftype	@"ET_EXEC"


//--------------------- .note.nv.tkinfo           --------------------------
	.section	.note.nv.tkinfo,"",@"SHT_NOTE"
	.sectionflags	@"SHF_NOTE_NV_TKINFO"
	.tkinfo
        /*0018*/ 	.word	0x00000002
        /*0030*/ 	.string	""
        /*0030*/ 	.string	"ptxas"
        /*0030*/ 	.string	"Cuda compilation tools, release 13.0, V13.0.88"
        /*0030*/ 	.string	"Build cuda_13.0.r13.0/compiler.36424714_0"
        /*0030*/ 	.string	"-arch sm_100a -m 64 "



//--------------------- .note.nv.cuinfo           --------------------------
	.section	.note.nv.cuinfo,"",@"SHT_NOTE"
	.sectionflags	@"SHF_NOTE_NV_CUINFO"
        /*0018*/ 	.short	0x0002
        /*001a*/ 	.short	0x0064
        /*001c*/ 	.short	0x0082
	.zero		2


//--------------------- .nv.info                  --------------------------
	.section	.nv.info,"",@"SHT_CUDA_INFO"
	.align	4


	//----- nvinfo : EIATTR_REGCOUNT
	.align		4
        /*0000*/ 	.byte	0x04, 0x2f
        /*0002*/ 	.short	(.L_19 - .L_18)
	.align		4
.L_18:
        /*0004*/ 	.word	index@(_ZN7cutlass13device_kernelINS_4conv6kernel13ConvUniversalINS1_16ConvProblemShapeILNS1_8OperatorE1ELi2EEENS1_10collective14CollectiveConvINS1_47MainloopSm100TmaUmmaWarpSpecializedImplicitGemmILS5_1ELi8ELi2ELi1ELi2EN4cute5tupleIJNSA_1CILi1EEESD_SD_EEEEENSB_IJNSC_ILi64EEENSC_ILi128EEENSB_IJSG_EEEEEENS_6half_tESK_NSA_8TiledMMAINSA_8MMA_AtomIJNSA_20SM100_MMA_F16BF16_SSISK_SK_fLi64ELi128ELNSA_4UMMA5MajorE0ELSP_1ELNSO_7ScaleInE0ELSQ_0EEEEEENSA_6LayoutISE_NSB_IJNSC_ILi0EEESU_SU_EEEEENSB_IJNSA_10UnderscoreESX_SX_EEEEENS7_6detail27Sm100ImplicitGemmTileTraitsINSA_20SM90_TMA_LOAD_IM2COLENSA_14ComposedLayoutINSA_7SwizzleILi3ELi4ELi3EEENSA_18smem_ptr_flag_bitsILi16EEENST_INSB_IJNSC_ILi8EEESG_EEENSB_IJSG_SD_EEEEEEEvEENS11_INSA_13SM90_TMA_LOADENS13_IS15_S17_NST_INSB_IJSG_S18_EEENSB_IJSD_SG_EEEEEEEvEEEENS_8epilogue10collective18CollectiveEpilogueINS1L_23Sm100TmaWarpSpecializedILi4ELi2ELi16ELb1ELb0EEEJSJ_NSB_IJNST_ISG_SD_EENST_INSC_ILi32EEESD_EEEEESK_NSB_IJNSB_IJlllEEESD_SU_EEESK_S1V_NS1L_6fusion15FusionCallbacksIS1P_NS1W_17LinearCombinationISK_fSK_fLNS_15FloatRoundStyleE2EEESJ_S1T_JEEENSA_5SM1004TMEM4LOAD26SM100_TMEM_LOAD_16dp256b4xES12_NS13_INS14_ILi2ELi4ELi3EEES17_NST_INSB_IJS18_S1R_EEENSB_IJS1R_SD_EEEEEEENSA_17SM75_U32x4_LDSM_NENSA_21SM90_TMA_STORE_IM2COLES2A_NSA_17SM90_U32x4_STSM_NENSA_39AutoVectorizingCopyWithAssumedAlignmentILi128EEEEEEvvEEEEvNT_6ParamsE)
        /*0008*/ 	.word	0x00000060


	//----- nvinfo : EIATTR_FRAME_SIZE
	.align		4
.L_19:
        /*000c*/ 	.byte	0x04, 0x11
        /*000e*/ 	.short	(.L_21 - .L_20)
	.align		4
.L_20:
        /*0010*/ 	.word	index@($__internal_2_$__cuda_sm10x_tcgen05_guardrail_trap_unallocated_columns_being_dealloced)
        /*0014*/ 	.word	0x00000008


	//----- nvinfo : EIATTR_FRAME_SIZE
	.align		4
.L_21:
        /*0018*/ 	.byte	0x04, 0x11
        /*001a*/ 	.short	(.L_23 - .L_22)
	.align		4
.L_22:
        /*001c*/ 	.word	index@($__internal_1_$__cuda_sm10x_tcgen05_guardrail_trap_phase_invalid_during_alloc)
        /*0020*/ 	.word	0x00000008


	//----- nvinfo : EIATTR_FRAME_SIZE
	.align		4
.L_23:
        /*0024*/ 	.byte	0x04, 0x11
        /*0026*/ 	.short	(.L_25 - .L_24)
	.align		4
.L_24:
        /*0028*/ 	.word	index@($__internal_0_$__cuda_sm10x_tcgen05_guardrail_trap_col_being_dealloced_not_returned_by_alloc)
        /*002c*/ 	.word	0x00000008


	//----- nvinfo : EIATTR_FRAME_SIZE
	.align		4
.L_25:
        /*0030*/ 	.byte	0x04, 0x11
        /*0032*/ 	.short	(.L_27 - .L_26)
	.align		4
.L_26:
        /*0034*/ 	.word	index@(_ZN7cutlass13device_kernelINS_4conv6kernel13ConvUniversalINS1_16ConvProblemShapeILNS1_8OperatorE1ELi2EEENS1_10collective14CollectiveConvINS1_47MainloopSm100TmaUmmaWarpSpecializedImplicitGemmILS5_1ELi8ELi2ELi1ELi2EN4cute5tupleIJNSA_1CILi1EEESD_SD_EEEEENSB_IJNSC_ILi64EEENSC_ILi128EEENSB_IJSG_EEEEEENS_6half_tESK_NSA_8TiledMMAINSA_8MMA_AtomIJNSA_20SM100_MMA_F16BF16_SSISK_SK_fLi64ELi128ELNSA_4UMMA5MajorE0ELSP_1ELNSO_7ScaleInE0ELSQ_0EEEEEENSA_6LayoutISE_NSB_IJNSC_ILi0EEESU_SU_EEEEENSB_IJNSA_10UnderscoreESX_SX_EEEEENS7_6detail27Sm100ImplicitGemmTileTraitsINSA_20SM90_TMA_LOAD_IM2COLENSA_14ComposedLayoutINSA_7SwizzleILi3ELi4ELi3EEENSA_18smem_ptr_flag_bitsILi16EEENST_INSB_IJNSC_ILi8EEESG_EEENSB_IJSG_SD_EEEEEEEvEENS11_INSA_13SM90_TMA_LOADENS13_IS15_S17_NST_INSB_IJSG_S18_EEENSB_IJSD_SG_EEEEEEEvEEEENS_8epilogue10collective18CollectiveEpilogueINS1L_23Sm100TmaWarpSpecializedILi4ELi2ELi16ELb1ELb0EEEJSJ_NSB_IJNST_ISG_SD_EENST_INSC_ILi32EEESD_EEEEESK_NSB_IJNSB_IJlllEEESD_SU_EEESK_S1V_NS1L_6fusion15FusionCallbacksIS1P_NS1W_17LinearCombinationISK_fSK_fLNS_15FloatRoundStyleE2EEESJ_S1T_JEEENSA_5SM1004TMEM4LOAD26SM100_TMEM_LOAD_16dp256b4xES12_NS13_INS14_ILi2ELi4ELi3EEES17_NST_INSB_IJS18_S1R_EEENSB_IJS1R_SD_EEEEEEENSA_17SM75_U32x4_LDSM_NENSA_21SM90_TMA_STORE_IM2COLES2A_NSA_17SM90_U32x4_STSM_NENSA_39AutoVectorizingCopyWithAssumedAlignmentILi128EEEEEEvvEEEEvNT_6ParamsE)
        /*0038*/ 	.word	0x00000008


	//----- nvinfo : EIATTR_MIN_STACK_SIZE
	.align		4
.L_27:
        /*003c*/ 	.byte	0x04, 0x12
        /*003e*/ 	.short	(.L_29 - .L_28)
	.align		4
.L_28:
        /*0040*/ 	.word	index@(_ZN7cutlass13device_kernelINS_4conv6kernel13ConvUniversalINS1_16ConvProblemShapeILNS1_8OperatorE1ELi2EEENS1_10collective14CollectiveConvINS1_47MainloopSm100TmaUmmaWarpSpecializedImplicitGemmILS5_1ELi8ELi2ELi1ELi2EN4cute5tupleIJNSA_1CILi1EEESD_SD_EEEEENSB_IJNSC_ILi64EEENSC_ILi128EEENSB_IJSG_EEEEEENS_6half_tESK_NSA_8TiledMMAINSA_8MMA_AtomIJNSA_20SM100_MMA_F16BF16_SSISK_SK_fLi64ELi128ELNSA_4UMMA5MajorE0ELSP_1ELNSO_7ScaleInE0ELSQ_0EEEEEENSA_6LayoutISE_NSB_IJNSC_ILi0EEESU_SU_EEEEENSB_IJNSA_10UnderscoreESX_SX_EEEEENS7_6detail27Sm100ImplicitGemmTileTraitsINSA_20SM90_TMA_LOAD_IM2COLENSA_14ComposedLayoutINSA_7SwizzleILi3ELi4ELi3EEENSA_18smem_ptr_flag_bitsILi16EEENST_INSB_IJNSC_ILi8EEESG_EEENSB_IJSG_SD_EEEEEEEvEENS11_INSA_13SM90_TMA_LOADENS13_IS15_S17_NST_INSB_IJSG_S18_EEENSB_IJSD_SG_EEEEEEEvEEEENS_8epilogue10collective18CollectiveEpilogueINS1L_23Sm100TmaWarpSpecializedILi4ELi2ELi16ELb1ELb0EEEJSJ_NSB_IJNST_ISG_SD_EENST_INSC_ILi32EEESD_EEEEESK_NSB_IJNSB_IJlllEEESD_SU_EEESK_S1V_NS1L_6fusion15FusionCallbacksIS1P_NS1W_17LinearCombinationISK_fSK_fLNS_15FloatRoundStyleE2EEESJ_S1T_JEEENSA_5SM1004TMEM4LOAD26SM100_TMEM_LOAD_16dp256b4xES12_NS13_INS14_ILi2ELi4ELi3EEES17_NST_INSB_IJS18_S1R_EEENSB_IJS1R_SD_EEEEEEENSA_17SM75_U32x4_LDSM_NENSA_21SM90_TMA_STORE_IM2COLES2A_NSA_17SM90_U32x4_STSM_NENSA_39AutoVectorizingCopyWithAssumedAlignmentILi128EEEEEEvvEEEEvNT_6ParamsE)
        /*0044*/ 	.word	0x00000008
.L_29:


//--------------------- .nv.compat                --------------------------
	.section	.nv.compat,"",@"SHT_CUDA_COMPAT_INFO"
	.align	4
        /*0000*/ 	.byte	0x02, 0x09, 0x01, 0x00, 0x02, 0x02, 0x02, 0x00, 0x02, 0x05, 0x05, 0x00, 0x03, 0x07, 0x01, 0x01
        /*0010*/ 	.byte	0x02, 0x03, 0x01, 0x00, 0x02, 0x06, 0x01, 0x00, 0x04, 0x0b, 0x08, 0x00, 0x09, 0x00, 0x00, 0x00
        /*0020*/ 	.byte	0x00, 0x00, 0x00, 0x00


//--------------------- .nv.info._ZN7cutlass13device_kernelINS_4conv6kernel13ConvUniversalINS1_16ConvProblemShapeILNS1_8OperatorE1ELi2EEENS1_10collective14CollectiveConvINS1_47MainloopSm100TmaUmmaWarpSpecializedImplicitGemmILS5_1ELi8ELi2ELi1ELi2EN4cute5tupleIJNSA_1CILi1EEESD_SD_EEEEENSB_IJNSC_ILi64EEENSC_ILi128EEENSB_IJSG_EEEEEENS_6half_tESK_NSA_8TiledMMAINSA_8MMA_AtomIJNSA_20SM100_MMA_F16BF16_SSISK_SK_fLi64ELi128ELNSA_4UMMA5MajorE0ELSP_1ELNSO_7ScaleInE0ELSQ_0EEEEEENSA_6LayoutISE_NSB_IJNSC_ILi0EEESU_SU_EEEEENSB_IJNSA_10UnderscoreESX_SX_EEEEENS7_6detail27Sm100ImplicitGemmTileTraitsINSA_20SM90_TMA_LOAD_IM2COLENSA_14ComposedLayoutINSA_7SwizzleILi3ELi4ELi3EEENSA_18smem_ptr_flag_bitsILi16EEENST_INSB_IJNSC_ILi8EEESG_EEENSB_IJSG_SD_EEEEEEEvEENS11_INSA_13SM90_TMA_LOADENS13_IS15_S17_NST_INSB_IJSG_S18_EEENSB_IJSD_SG_EEEEEEEvEEEENS_8epilogue10collective18CollectiveEpilogueINS1L_23Sm100TmaWarpSpecializedILi4ELi2ELi16ELb1ELb0EEEJSJ_NSB_IJNST_ISG_SD_EENST_INSC_ILi32EEESD_EEEEESK_NSB_IJNSB_IJlllEEESD_SU_EEESK_S1V_NS1L_6fusion15FusionCallbacksIS1P_NS1W_17LinearCombinationISK_fSK_fLNS_15FloatRoundStyleE2EEESJ_S1T_JEEENSA_5SM1004TMEM4LOAD26SM100_TMEM_LOAD_16dp256b4xES12_NS13_INS14_ILi2ELi4ELi3EEES17_NST_INSB_IJS18_S1R_EEENSB_IJS1R_SD_EEEEEEENSA_17SM75_U32x4_LDSM_NENSA_21SM90_TMA_STORE_IM2COLES2A_NSA_17SM90_U32x4_STSM_NENSA_39AutoVectorizingCopyWithAssumedAlignmentILi128EEEEEEvvEEEEvNT_6ParamsE --------------------------
	.section	.nv.info._ZN7cutlass13device_kernelINS_4conv6kernel13ConvUniversalINS1_16ConvProblemShapeILNS1_8OperatorE1ELi2EEENS1_10collective14CollectiveConvINS1_47MainloopSm100TmaUmmaWarpSpecializedImplicitGemmILS5_1ELi8ELi2ELi1ELi2EN4cute5tupleIJNSA_1CILi1EEESD_SD_EEEEENSB_IJNSC_ILi64EEENSC_ILi128EEENSB_IJSG_EEEEEENS_6half_tESK_NSA_8TiledMMAINSA_8MMA_AtomIJNSA_20SM100_MMA_F16BF16_SSISK_SK_fLi64ELi128ELNSA_4UMMA5MajorE0ELSP_1ELNSO_7ScaleInE0ELSQ_0EEEEEENSA_6LayoutISE_NSB_IJNSC_ILi0EEESU_SU_EEEEENSB_IJNSA_10UnderscoreESX_SX_EEEEENS7_6detail27Sm100ImplicitGemmTileTraitsINSA_20SM90_TMA_LOAD_IM2COLENSA_14ComposedLayoutINSA_7SwizzleILi3ELi4ELi3EEENSA_18smem_ptr_flag_bitsILi16EEENST_INSB_IJNSC_ILi8EEESG_EEENSB_IJSG_SD_EEEEEEEvEENS11_INSA_13SM90_TMA_LOADENS13_IS15_S17_NST_INSB_IJSG_S18_EEENSB_IJSD_SG_EEEEEEEvEEEENS_8epilogue10collective18CollectiveEpilogueINS1L_23Sm100TmaWarpSpecializedILi4ELi2ELi16ELb1ELb0EEEJSJ_NSB_IJNST_ISG_SD_EENST_INSC_ILi32EEESD_EEEEESK_NSB_IJNSB_IJlllEEESD_SU_EEESK_S1V_NS1L_6fusion15FusionCallbacksIS1P_NS1W_17LinearCombinationISK_fSK_fLNS_15FloatRoundStyleE2EEESJ_S1T_JEEENSA_5SM1004TMEM4LOAD26SM100_TMEM_LOAD_16dp256b4xES12_NS13_INS14_ILi2ELi4ELi3EEES17_NST_INSB_IJS18_S1R_EEENSB_IJS1R_SD_EEEEEEENSA_17SM75_U32x4_LDSM_NENSA_21SM90_TMA_STORE_IM2COLES2A_NSA_17SM90_U32x4_STSM_NENSA_39AutoVectorizingCopyWithAssumedAlignmentILi128EEEEEEvvEEEEvNT_6ParamsE,"",@"SHT_CUDA_INFO"
	.sectionflags	@""
	.align	4


	//----- nvinfo : EIATTR_CUDA_API_VERSION
	.align		4
        /*0000*/ 	.byte	0x04, 0x37
        /*0002*/ 	.short	(.L_31 - .L_30)
.L_30:
        /*0004*/ 	.word	0x00000082


	//----- nvinfo : EIATTR_KPARAM_INFO
	.align		4
.L_31:
        /*0008*/ 	.byte	0x04, 0x17
        /*000a*/ 	.short	(.L_33 - .L_32)
.L_32:
        /*000c*/ 	.word	0x00000000
        /*0010*/ 	.short	0x0000
        /*0012*/ 	.short	0x0000
        /*0014*/ 	.byte	0x00, 0xf0, 0x01, 0x20


	//----- nvinfo : EIATTR_AT_ENTRY_FRAGMENTS
	.align		4
.L_33:
        /*0018*/ 	.byte	0x04, 0x4f
        /*001a*/ 	.short	(.L_35 - .L_34)


	//   ....[0]....
.L_34:
        /*001c*/ 	.word	0x00000006


	//----- nvinfo : EIATTR_RESERVED_SMEM_USED
	.align		4
.L_35:
        /*0020*/ 	.byte	0x01, 0x41
	.zero		2


	//----- nvinfo : EIATTR_SPARSE_MMA_MASK
	.align		4
        /*0024*/ 	.byte	0x03, 0x50
        /*0026*/ 	.short	0x0000


	//----- nvinfo : EIATTR_TCGEN05_1CTA_USED
	.align		4
        /*0028*/ 	.byte	0x01, 0x51
	.zero		2


	//----- nvinfo : EIATTR_MAXREG_COUNT
	.align		4
        /*002c*/ 	.byte	0x03, 0x1b
        /*002e*/ 	.short	0x00ff


	//----- nvinfo : EIATTR_NUM_BARRIERS
	.align		4
        /*0030*/ 	.byte	0x02, 0x4c
        /*0032*/ 	.byte	0x07
	.zero		1


	//----- nvinfo : EIATTR_EXTERNS
	.align		4
        /*0034*/ 	.byte	0x04, 0x0f
        /*0036*/ 	.short	(.L_37 - .L_36)


	//   ....[0]....
	.align		4
.L_36:
        /*0038*/ 	.word	index@(__assertfail)


	//----- nvinfo : EIATTR_MERCURY_ISA_VERSION
	.align		4
.L_37:
        /*003c*/ 	.byte	0x03, 0x5f
        /*003e*/ 	.short	0x0101


	//----- nvinfo : EIATTR_INT_WARP_WIDE_INSTR_OFFSETS
	.align		4
        /*0040*/ 	.byte	0x04, 0x31
        /*0042*/ 	.short	(.L_39 - .L_38)


	//   ....[0]....
.L_38:
        /*0044*/ 	.word	0x00003c80


	//   ....[1]....
        /*0048*/ 	.word	0x00003ca0


	//   ....[2]....
        /*004c*/ 	.word	0x00003cd0


	//   ....[3]....
        /*0050*/ 	.word	0x00004790


	//   ....[4]....
        /*0054*/ 	.word	0x000047b0


	//   ....[5]....
        /*0058*/ 	.word	0x000048d0


	//   ....[6]....
        /*005c*/ 	.word	0x000048f0


	//   ....[7]....
        /*0060*/ 	.word	0x00004a60


	//   ....[8]....
        /*0064*/ 	.word	0x00004a80


	//   ....[9]....
        /*0068*/ 	.word	0x00004cd0


	//   ....[10]....
        /*006c*/ 	.word	0x00004ce0


	//----- nvinfo : EIATTR_COOP_GROUP_MASK_REGIDS
	.align		4
.L_39:
        /*0070*/ 	.byte	0x04, 0x29
        /*0072*/ 	.short	(.L_41 - .L_40)


	//   ....[0]....
.L_40:
        /*0074*/ 	.word	0xffffffff


	//   ....[1]....
        /*0078*/ 	.word	0xffffffff


	//   ....[2]....
        /*007c*/ 	.word	0xffffffff


	//   ....[3]....
        /*0080*/ 	.word	0xffffffff


	//   ....[4]....
        /*0084*/ 	.word	0xffffffff


	//   ....[5]....
        /*0088*/ 	.word	0xffffffff


	//   ....[6]....
        /*008c*/ 	.word	0xffffffff


	//   ....[7]....
        /*0090*/ 	.word	0xffffffff


	//   ....[8]....
        /*0094*/ 	.word	0xffffffff


	//   ....[9]....
        /*0098*/ 	.word	0xffffffff


	//   ....[10]....
        /*009c*/ 	.word	0xffffffff


	//   ....[11]....
        /*00a0*/ 	.word	0xffffffff


	//----- nvinfo : EIATTR_COOP_GROUP_INSTR_OFFSETS
	.align		4
.L_41:
        /*00a4*/ 	.byte	0x04, 0x28
        /*00a6*/ 	.short	(.L_43 - .L_42)


	//   ....[0]....
.L_42:
        /*00a8*/ 	.word	0x000000a0


	//   ....[1]....
        /*00ac*/ 	.word	0x000004e0


	//   ....[2]....
        /*00b0*/ 	.word	0x000006d0


	//   ....[3]....
        /*00b4*/ 	.word	0x00000870


	//   ....[4]....
        /*00b8*/ 	.word	0x00000970


	//   ....[5]....
        /*00bc*/ 	.word	0x00000ac0


	//   ....[6]....
        /*00c0*/ 	.word	0x00002240


	//   ....[7]....
        /*00c4*/ 	.word	0x00002ff0


	//   ....[8]....
        /*00c8*/ 	.word	0x00003200


	//   ....[9]....
        /*00cc*/ 	.word	0x00003230


	//   ....[10]....
        /*00d0*/ 	.word	0x00003b60


	//   ....[11]....
        /*00d4*/ 	.word	0x00003da0


	//----- nvinfo : EIATTR_VRC_CTA_INIT_COUNT
	.align		4
.L_43:
        /*00d8*/ 	.byte	0x02, 0x4a
        /*00da*/ 	.byte	0x80
	.zero		1


	//----- nvinfo : EIATTR_SYSCALL_OFFSETS
	.align		4
        /*00dc*/ 	.byte	0x04, 0x46
        /*00de*/ 	.short	(.L_45 - .L_44)


	//   ....[0]....
.L_44:
        /*00e0*/ 	.word	0x000058e0


	//   ....[1]....
        /*00e4*/ 	.word	0x000059d0


	//   ....[2]....
        /*00e8*/ 	.word	0x000061a0


	//   ....[3]....
        /*00ec*/ 	.word	0x00006a70


	//   ....[4]....
        /*00f0*/ 	.word	0x00007300


	//   ....[5]....
        /*00f4*/ 	.word	0x00007b80


	//----- nvinfo : EIATTR_MBARRIER_INSTR_OFFSETS
	.align		4
.L_45:
        /*00f8*/ 	.byte	0x04, 0x39
        /*00fa*/ 	.short	(.L_47 - .L_46)


	//   ....[0]....
.L_46:
        /*00fc*/ 	.word	0x000005c0
        /*0100*/ 	.word	0x000000ff
        /*0104*/ 	.word	0x00000000
        /*0108*/ 	.short	0x0100
        /*010a*/ 	.byte	0x05
	.zero		1


	//   ....[1]....
        /*010c*/ 	.word	0x000005d0
        /*0110*/ 	.word	0x000000ff
        /*0114*/ 	.word	0x00000040
        /*0118*/ 	.short	0x0100
        /*011a*/ 	.byte	0x05
	.zero		1


	//   ....[2]....
        /*011c*/ 	.word	0x000005e0
        /*0120*/ 	.word	0x000000ff
        /*0124*/ 	.word	0x00000008
        /*0128*/ 	.short	0x0100
        /*012a*/ 	.byte	0x05
	.zero		1


	//   ....[3]....
        /*012c*/ 	.word	0x000005f0
        /*0130*/ 	.word	0x000000ff
        /*0134*/ 	.word	0x00000048
        /*0138*/ 	.short	0x0100
        /*013a*/ 	.byte	0x05
	.zero		1


	//   ....[4]....
        /*013c*/ 	.word	0x00000600
        /*0140*/ 	.word	0x000000ff
        /*0144*/ 	.word	0x00000010
        /*0148*/ 	.short	0x0100
        /*014a*/ 	.byte	0x05
	.zero		1


	//   ....[5]....
        /*014c*/ 	.word	0x00000610
        /*0150*/ 	.word	0x000000ff
        /*0154*/ 	.word	0x00000050
        /*0158*/ 	.short	0x0100
        /*015a*/ 	.byte	0x05
	.zero		1


	//   ....[6]....
        /*015c*/ 	.word	0x00000620
        /*0160*/ 	.word	0x000000ff
        /*0164*/ 	.word	0x00000018
        /*0168*/ 	.short	0x0100
        /*016a*/ 	.byte	0x05
	.zero		1


	//   ....[7]....
        /*016c*/ 	.word	0x00000630
        /*0170*/ 	.word	0x000000ff
        /*0174*/ 	.word	0x00000058
        /*0178*/ 	.short	0x0100
        /*017a*/ 	.byte	0x05
	.zero		1


	//   ....[8]....
        /*017c*/ 	.word	0x00000640
        /*0180*/ 	.word	0x000000ff
        /*0184*/ 	.word	0x00000020
        /*0188*/ 	.short	0x0100
        /*018a*/ 	.byte	0x05
	.zero		1


	//   ....[9]....
        /*018c*/ 	.word	0x00000650
        /*0190*/ 	.word	0x000000ff
        /*0194*/ 	.word	0x00000060
        /*0198*/ 	.short	0x0100
        /*019a*/ 	.byte	0x05
	.zero		1


	//   ....[10]....
        /*019c*/ 	.word	0x00000660
        /*01a0*/ 	.word	0x000000ff
        /*01a4*/ 	.word	0x00000028
        /*01a8*/ 	.short	0x0100
        /*01aa*/ 	.byte	0x05
	.zero		1


	//   ....[11]....
        /*01ac*/ 	.word	0x00000670
        /*01b0*/ 	.word	0x000000ff
        /*01b4*/ 	.word	0x00000068
        /*01b8*/ 	.short	0x0100
        /*01ba*/ 	.byte	0x05
	.zero		1


	//   ....[12]....
        /*01bc*/ 	.word	0x00000680
        /*01c0*/ 	.word	0x000000ff
        /*01c4*/ 	.word	0x00000030
        /*01c8*/ 	.short	0x0100
        /*01ca*/ 	.byte	0x05
	.zero		1


	//   ....[13]....
        /*01cc*/ 	.word	0x00000690
        /*01d0*/ 	.word	0x000000ff
        /*01d4*/ 	.word	0x00000070
        /*01d8*/ 	.short	0x0100
        /*01da*/ 	.byte	0x05
	.zero		1


	//   ....[14]....
        /*01dc*/ 	.word	0x000006a0
        /*01e0*/ 	.word	0x000000ff
        /*01e4*/ 	.word	0x00000038
        /*01e8*/ 	.short	0x0100
        /*01ea*/ 	.byte	0x05
	.zero		1


	//   ....[15]....
        /*01ec*/ 	.word	0x000006b0
        /*01f0*/ 	.word	0x000000ff
        /*01f4*/ 	.word	0x00000078
        /*01f8*/ 	.short	0x0100
        /*01fa*/ 	.byte	0x05
	.zero		1


	//   ....[16]....
        /*01fc*/ 	.word	0x000007e0
        /*0200*/ 	.word	0x000000ff
        /*0204*/ 	.word	0x00000080
        /*0208*/ 	.short	0x0100
        /*020a*/ 	.byte	0x07
	.zero		1


	//   ....[17]....
        /*020c*/ 	.word	0x000007f0
        /*0210*/ 	.word	0x000000ff
        /*0214*/ 	.word	0x000000a0
        /*0218*/ 	.short	0x0100
        /*021a*/ 	.byte	0x07
	.zero		1


	//   ....[18]....
        /*021c*/ 	.word	0x00000800
        /*0220*/ 	.word	0x000000ff
        /*0224*/ 	.word	0x00000088
        /*0228*/ 	.short	0x0100
        /*022a*/ 	.byte	0x07
	.zero		1


	//   ....[19]....
        /*022c*/ 	.word	0x00000810
        /*0230*/ 	.word	0x000000ff
        /*0234*/ 	.word	0x000000a8
        /*0238*/ 	.short	0x0100
        /*023a*/ 	.byte	0x07
	.zero		1


	//   ....[20]....
        /*023c*/ 	.word	0x00000820
        /*0240*/ 	.word	0x000000ff
        /*0244*/ 	.word	0x00000090
        /*0248*/ 	.short	0x0100
        /*024a*/ 	.byte	0x07
	.zero		1


	//   ....[21]....
        /*024c*/ 	.word	0x00000830
        /*0250*/ 	.word	0x000000ff
        /*0254*/ 	.word	0x000000b0
        /*0258*/ 	.short	0x0100
        /*025a*/ 	.byte	0x07
	.zero		1


	//   ....[22]....
        /*025c*/ 	.word	0x00000840
        /*0260*/ 	.word	0x000000ff
        /*0264*/ 	.word	0x00000098
        /*0268*/ 	.short	0x0100
        /*026a*/ 	.byte	0x07
	.zero		1


	//   ....[23]....
        /*026c*/ 	.word	0x00000850
        /*0270*/ 	.word	0x000000ff
        /*0274*/ 	.word	0x000000b8
        /*0278*/ 	.short	0x0100
        /*027a*/ 	.byte	0x07
	.zero		1


	//   ....[24]....
        /*027c*/ 	.word	0x00000940
        /*0280*/ 	.word	0x000000ff
        /*0284*/ 	.word	0x000000c0
        /*0288*/ 	.short	0x0100
        /*028a*/ 	.byte	0x05
	.zero		1


	//   ....[25]....
        /*028c*/ 	.word	0x00000950
        /*0290*/ 	.word	0x000000ff
        /*0294*/ 	.word	0x000000c8
        /*0298*/ 	.short	0x0100
        /*029a*/ 	.byte	0x05
	.zero		1


	//   ....[26]....
        /*029c*/ 	.word	0x00000a90
        /*02a0*/ 	.word	0x000000ff
        /*02a4*/ 	.word	0x000000d0
        /*02a8*/ 	.short	0x0100
        /*02aa*/ 	.byte	0x05
	.zero		1


	//   ....[27]....
        /*02ac*/ 	.word	0x00000aa0
        /*02b0*/ 	.word	0x000000ff
        /*02b4*/ 	.word	0x000000d8
        /*02b8*/ 	.short	0x0100
        /*02ba*/ 	.byte	0x05
	.zero		1


	//   ....[28]....
        /*02bc*/ 	.word	0x00000bd0
        /*02c0*/ 	.word	0x000000ff
        /*02c4*/ 	.word	0x000000e0
        /*02c8*/ 	.short	0x0100
        /*02ca*/ 	.byte	0x07
	.zero		1


	//   ....[29]....
        /*02cc*/ 	.word	0x00000be0
        /*02d0*/ 	.word	0x000000ff
        /*02d4*/ 	.word	0x000000f0
        /*02d8*/ 	.short	0x0100
        /*02da*/ 	.byte	0x07
	.zero		1


	//   ....[30]....
        /*02dc*/ 	.word	0x00000bf0
        /*02e0*/ 	.word	0x000000ff
        /*02e4*/ 	.word	0x000000e8
        /*02e8*/ 	.short	0x0100
        /*02ea*/ 	.byte	0x07
	.zero		1


	//   ....[31]....
        /*02ec*/ 	.word	0x00000c00
        /*02f0*/ 	.word	0x000000ff
        /*02f4*/ 	.word	0x000000f8
        /*02f8*/ 	.short	0x0100
        /*02fa*/ 	.byte	0x07
	.zero		1


	//   ....[32]....
        /*02fc*/ 	.word	0x00001540
        /*0300*/ 	.word	0x000000ff
        /*0304*/ 	.word	0x00000040
        /*0308*/ 	.short	0x010a
        /*030a*/ 	.byte	0x04
	.zero		1


	//   ....[33]....
        /*030c*/ 	.word	0x00001810
        /*0310*/ 	.word	0x000000ff
        /*0314*/ 	.word	0x00000040
        /*0318*/ 	.short	0x010a
        /*031a*/ 	.byte	0x11
	.zero		1


	//   ....[34]....
        /*031c*/ 	.word	0x00001980
        /*0320*/ 	.word	0x000000ff
        /*0324*/ 	.word	0x00000040
        /*0328*/ 	.short	0x010a
        /*032a*/ 	.byte	0x08
	.zero		1


	//   ....[35]....
        /*032c*/ 	.word	0x00001ba0
        /*0330*/ 	.word	0x000000ff
        /*0334*/ 	.word	0x000000c8
        /*0338*/ 	.short	0x0101
        /*033a*/ 	.byte	0x16
	.zero		1


	//   ....[36]....
        /*033c*/ 	.word	0x00001bd0
        /*0340*/ 	.word	0x000000ff
        /*0344*/ 	.word	0x00000040
        /*0348*/ 	.short	0x010a
        /*034a*/ 	.byte	0x04
	.zero		1


	//   ....[37]....
        /*034c*/ 	.word	0x00001e80
        /*0350*/ 	.word	0x000000ff
        /*0354*/ 	.word	0x00000040
        /*0358*/ 	.short	0x010a
        /*035a*/ 	.byte	0x19
	.zero		1


	//   ....[38]....
        /*035c*/ 	.word	0x00001ff0
        /*0360*/ 	.word	0x000000ff
        /*0364*/ 	.word	0x00000040
        /*0368*/ 	.short	0x010a
        /*036a*/ 	.byte	0x08
	.zero		1


	//   ....[39]....
        /*036c*/ 	.word	0x00002250
        /*0370*/ 	.word	0x000000ff
        /*0374*/ 	.word	0x000000d0
        /*0378*/ 	.short	0x010a
        /*037a*/ 	.byte	0x16
	.zero		1


	//   ....[40]....
        /*037c*/ 	.word	0x00002310
        /*0380*/ 	.word	0x000000ff
        /*0384*/ 	.word	0x00000000
        /*0388*/ 	.short	0x0101
        /*038a*/ 	.byte	0x04
	.zero		1


	//   ....[41]....
        /*038c*/ 	.word	0x00002810
        /*0390*/ 	.word	0x000000ff
        /*0394*/ 	.word	0x00000000
        /*0398*/ 	.short	0x010a
        /*039a*/ 	.byte	0x04
	.zero		1


	//   ....[42]....
        /*039c*/ 	.word	0x000028b0
        /*03a0*/ 	.word	0x000000ff
        /*03a4*/ 	.word	0x00000000
        /*03a8*/ 	.short	0x010a
        /*03aa*/ 	.byte	0x04
	.zero		1


	//   ....[43]....
        /*03ac*/ 	.word	0x00002950
        /*03b0*/ 	.word	0x000000ff
        /*03b4*/ 	.word	0x00000000
        /*03b8*/ 	.short	0x010a
        /*03ba*/ 	.byte	0x04
	.zero		1


	//   ....[44]....
        /*03bc*/ 	.word	0x000029f0
        /*03c0*/ 	.word	0x000000ff
        /*03c4*/ 	.word	0x00000000
        /*03c8*/ 	.short	0x010a
        /*03ca*/ 	.byte	0x04
	.zero		1


	//   ....[45]....
        /*03cc*/ 	.word	0x00002a90
        /*03d0*/ 	.word	0x000000ff
        /*03d4*/ 	.word	0x00000000
        /*03d8*/ 	.short	0x010a
        /*03da*/ 	.byte	0x04
	.zero		1


	//   ....[46]....
        /*03dc*/ 	.word	0x00002b30
        /*03e0*/ 	.word	0x000000ff
        /*03e4*/ 	.word	0x00000000
        /*03e8*/ 	.short	0x010a
        /*03ea*/ 	.byte	0x04
	.zero		1


	//   ....[47]....
        /*03ec*/ 	.word	0x00002bd0
        /*03f0*/ 	.word	0x000000ff
        /*03f4*/ 	.word	0x00000000
        /*03f8*/ 	.short	0x010a
        /*03fa*/ 	.byte	0x04
	.zero		1


	//   ....[48]....
        /*03fc*/ 	.word	0x00002c80
        /*0400*/ 	.word	0x00000000
        /*0404*/ 	.word	0x00000000
        /*0408*/ 	.short	0x010a
        /*040a*/ 	.byte	0xff
	.zero		1


	//   ....[49]....
        /*040c*/ 	.word	0x00002db0
        /*0410*/ 	.word	0x000000ff
        /*0414*/ 	.word	0x000000d8
        /*0418*/ 	.short	0x010a
        /*041a*/ 	.byte	0x2d
	.zero		1


	//   ....[50]....
        /*041c*/ 	.word	0x00002e50
        /*0420*/ 	.word	0x000000ff
        /*0424*/ 	.word	0x000000d0
        /*0428*/ 	.short	0x010a
        /*042a*/ 	.byte	0x2d
	.zero		1


	//   ....[51]....
        /*042c*/ 	.word	0x00002ef0
        /*0430*/ 	.word	0x000000ff
        /*0434*/ 	.word	0x00000000
        /*0438*/ 	.short	0x0101
        /*043a*/ 	.byte	0x06
	.zero		1


	//   ....[52]....
        /*043c*/ 	.word	0x00002f30
        /*0440*/ 	.word	0x000000ff
        /*0444*/ 	.word	0x000000d8
        /*0448*/ 	.short	0x0106
        /*044a*/ 	.byte	0x2d
	.zero		1


	//   ....[53]....
        /*044c*/ 	.word	0x00002f70
        /*0450*/ 	.word	0x00000000
        /*0454*/ 	.word	0x000000d8
        /*0458*/ 	.short	0x010a
        /*045a*/ 	.byte	0xff
	.zero		1


	//   ....[54]....
        /*045c*/ 	.word	0x000034c0
        /*0460*/ 	.word	0x000000ff
        /*0464*/ 	.word	0x000000d0
        /*0468*/ 	.short	0x010a
        /*046a*/ 	.byte	0x06
	.zero		1


	//   ....[55]....
        /*046c*/ 	.word	0x00003570
        /*0470*/ 	.word	0x000000ff
        /*0474*/ 	.word	0x00000000
        /*0478*/ 	.short	0x0101
        /*047a*/ 	.byte	0x05
	.zero		1


	//   ....[56]....
        /*047c*/ 	.word	0x00003580
        /*0480*/ 	.word	0x000000ff
        /*0484*/ 	.word	0x000000f0
        /*0488*/ 	.short	0x010a
        /*048a*/ 	.byte	0x08
	.zero		1


	//   ....[57]....
        /*048c*/ 	.word	0x00003610
        /*0490*/ 	.word	0x000000ff
        /*0494*/ 	.word	0x00000000
        /*0498*/ 	.short	0x010a
        /*049a*/ 	.byte	0x04
	.zero		1


	//   ....[58]....
        /*049c*/ 	.word	0x00003680
        /*04a0*/ 	.word	0x000000ff
        /*04a4*/ 	.word	0x00000000
        /*04a8*/ 	.short	0x010a
        /*04aa*/ 	.byte	0x07
	.zero		1


	//   ....[59]....
        /*04ac*/ 	.word	0x000037b0
        /*04b0*/ 	.word	0x000000ff
        /*04b4*/ 	.word	0x00000000
        /*04b8*/ 	.short	0x010a
        /*04ba*/ 	.byte	0x04
	.zero		1


	//   ....[60]....
        /*04bc*/ 	.word	0x00003ab0
        /*04c0*/ 	.word	0x000000ff
        /*04c4*/ 	.word	0x00000000
        /*04c8*/ 	.short	0x010a
        /*04ca*/ 	.byte	0x05
	.zero		1


	//   ....[61]....
        /*04cc*/ 	.word	0x00003b40
        /*04d0*/ 	.word	0x000000ff
        /*04d4*/ 	.word	0x00000000
        /*04d8*/ 	.short	0x010a
        /*04da*/ 	.byte	0x07
	.zero		1


	//   ....[62]....
        /*04dc*/ 	.word	0x00004060
        /*04e0*/ 	.word	0x000000ff
        /*04e4*/ 	.word	0x000000d0
        /*04e8*/ 	.short	0x010a
        /*04ea*/ 	.byte	0x16
	.zero		1


	//   ....[63]....
        /*04ec*/ 	.word	0x00004100
        /*04f0*/ 	.word	0x000000ff
        /*04f4*/ 	.word	0x00000000
        /*04f8*/ 	.short	0x0101
        /*04fa*/ 	.byte	0x0f
	.zero		1


	//   ....[64]....
        /*04fc*/ 	.word	0x00004420
        /*0500*/ 	.word	0x000000ff
        /*0504*/ 	.word	0x000000c8
        /*0508*/ 	.short	0x010a
        /*050a*/ 	.byte	0x16
	.zero		1


	//   ....[65]....
        /*050c*/ 	.word	0x00004600
        /*0510*/ 	.word	0x000000ff
        /*0514*/ 	.word	0x000000a0
        /*0518*/ 	.short	0x010a
        /*051a*/ 	.byte	0x16
	.zero		1


	//   ....[66]....
        /*051c*/ 	.word	0x00004870
        /*0520*/ 	.word	0x000000ff
        /*0524*/ 	.word	0x00000080
        /*0528*/ 	.short	0x010b
        /*052a*/ 	.byte	0x16
	.zero		1


	//   ....[67]....
        /*052c*/ 	.word	0x00004880
        /*0530*/ 	.word	0x000000ff
        /*0534*/ 	.word	0x00000000
        /*0538*/ 	.short	0x0101
        /*053a*/ 	.byte	0x1f
	.zero		1


	//   ....[68]....
        /*053c*/ 	.word	0x000048a0
        /*0540*/ 	.word	0x000000ff
        /*0544*/ 	.word	0x000000a8
        /*0548*/ 	.short	0x010a
        /*054a*/ 	.byte	0x16
	.zero		1


	//   ....[69]....
        /*054c*/ 	.word	0x00004a00
        /*0550*/ 	.word	0x000000ff
        /*0554*/ 	.word	0x00000088
        /*0558*/ 	.short	0x010b
        /*055a*/ 	.byte	0x16
	.zero		1


	//   ....[70]....
        /*055c*/ 	.word	0x00004a10
        /*0560*/ 	.word	0x000000ff
        /*0564*/ 	.word	0x00000000
        /*0568*/ 	.short	0x0101
        /*056a*/ 	.byte	0x1e
	.zero		1


	//   ....[71]....
        /*056c*/ 	.word	0x00004a20
        /*0570*/ 	.word	0x000000ff
        /*0574*/ 	.word	0x000000b0
        /*0578*/ 	.short	0x010a
        /*057a*/ 	.byte	0x16
	.zero		1


	//   ....[72]....
        /*057c*/ 	.word	0x00004bc0
        /*0580*/ 	.word	0x000000ff
        /*0584*/ 	.word	0x00000090
        /*0588*/ 	.short	0x010b
        /*058a*/ 	.byte	0x16
	.zero		1


	//   ....[73]....
        /*058c*/ 	.word	0x00004c40
        /*0590*/ 	.word	0x000000ff
        /*0594*/ 	.word	0x00000000
        /*0598*/ 	.short	0x0101
        /*059a*/ 	.byte	0x2d
	.zero		1


	//   ....[74]....
        /*059c*/ 	.word	0x00004c70
        /*05a0*/ 	.word	0x000000ff
        /*05a4*/ 	.word	0x000000b8
        /*05a8*/ 	.short	0x010a
        /*05aa*/ 	.byte	0x16
	.zero		1


	//   ....[75]....
        /*05ac*/ 	.word	0x00004e40
        /*05b0*/ 	.word	0x000000ff
        /*05b4*/ 	.word	0x00000098
        /*05b8*/ 	.short	0x010b
        /*05ba*/ 	.byte	0x16
	.zero		1


	//   ....[76]....
        /*05bc*/ 	.word	0x00004e60
        /*05c0*/ 	.word	0x000000ff
        /*05c4*/ 	.word	0x00000000
        /*05c8*/ 	.short	0x0101
        /*05ca*/ 	.byte	0x17
	.zero		1


	//   ....[77]....
        /*05cc*/ 	.word	0x00004e90
        /*05d0*/ 	.word	0x000000ff
        /*05d4*/ 	.word	0x000000a0
        /*05d8*/ 	.short	0x010a
        /*05da*/ 	.byte	0x16
	.zero		1


	//   ....[78]....
        /*05dc*/ 	.word	0x00004eb0
        /*05e0*/ 	.word	0x000000ff
        /*05e4*/ 	.word	0x000000a8
        /*05e8*/ 	.short	0x010a
        /*05ea*/ 	.byte	0x16
	.zero		1


	//   ....[79]....
        /*05ec*/ 	.word	0x00004ed0
        /*05f0*/ 	.word	0x000000ff
        /*05f4*/ 	.word	0x000000b0
        /*05f8*/ 	.short	0x010a
        /*05fa*/ 	.byte	0x16
	.zero		1


	//   ....[80]....
        /*05fc*/ 	.word	0x00004f10
        /*0600*/ 	.word	0x00000000
        /*0604*/ 	.word	0x000000b8
        /*0608*/ 	.short	0x010a
        /*060a*/ 	.byte	0xff
	.zero		1


	//   ....[81]....
        /*060c*/ 	.word	0x000052a0
        /*0610*/ 	.word	0x000000ff
        /*0614*/ 	.word	0x000000d0
        /*0618*/ 	.short	0x010a
        /*061a*/ 	.byte	0x32
	.zero		1


	//   ....[82]....
        /*061c*/ 	.word	0x000053c0
        /*0620*/ 	.word	0x000000ff
        /*0624*/ 	.word	0x00000000
        /*0628*/ 	.short	0x0101
        /*062a*/ 	.byte	0x04
	.zero		1


	//   ....[83]....
        /*062c*/ 	.word	0x00005e30
        /*0630*/ 	.word	0x000000ff
        /*0634*/ 	.word	0x00000080
        /*0638*/ 	.short	0x010a
        /*063a*/ 	.byte	0x32
	.zero		1


	//   ....[84]....
        /*063c*/ 	.word	0x00005ed0
        /*0640*/ 	.word	0x00000053
        /*0644*/ 	.word	0x000000e0
        /*0648*/ 	.short	0x010a
        /*064a*/ 	.byte	0xff
	.zero		1


	//   ....[85]....
        /*064c*/ 	.word	0x00005fa0
        /*0650*/ 	.word	0x000000ff
        /*0654*/ 	.word	0x00000080
        /*0658*/ 	.short	0x010a
        /*065a*/ 	.byte	0x32
	.zero		1


	//   ....[86]....
        /*065c*/ 	.word	0x00006080
        /*0660*/ 	.word	0x00000053
        /*0664*/ 	.word	0x000000e0
        /*0668*/ 	.short	0x010a
        /*066a*/ 	.byte	0xff
	.zero		1


	//   ....[87]....
        /*066c*/ 	.word	0x000067d0
        /*0670*/ 	.word	0x00000000
        /*0674*/ 	.word	0x00000000
        /*0678*/ 	.short	0x0101
        /*067a*/ 	.byte	0xff
	.zero		1


	//   ....[88]....
        /*067c*/ 	.word	0x000067e0
        /*0680*/ 	.word	0x00000004
        /*0684*/ 	.word	0x00000080
        /*0688*/ 	.short	0x010a
        /*068a*/ 	.byte	0xff
	.zero		1


	//   ....[89]....
        /*068c*/ 	.word	0x000068a0
        /*0690*/ 	.word	0x00000004
        /*0694*/ 	.word	0x00000080
        /*0698*/ 	.short	0x010a
        /*069a*/ 	.byte	0xff
	.zero		1


	//   ....[90]....
        /*069c*/ 	.word	0x00007060
        /*06a0*/ 	.word	0x0000005d
        /*06a4*/ 	.word	0x00000000
        /*06a8*/ 	.short	0x0101
        /*06aa*/ 	.byte	0xff
	.zero		1


	//   ....[91]....
        /*06ac*/ 	.word	0x00007080
        /*06b0*/ 	.word	0x00000010
        /*06b4*/ 	.word	0x00000080
        /*06b8*/ 	.short	0x010a
        /*06ba*/ 	.byte	0xff
	.zero		1


	//   ....[92]....
        /*06bc*/ 	.word	0x00007130
        /*06c0*/ 	.word	0x00000010
        /*06c4*/ 	.word	0x00000080
        /*06c8*/ 	.short	0x010a
        /*06ca*/ 	.byte	0xff
	.zero		1


	//   ....[93]....
        /*06cc*/ 	.word	0x000078e0
        /*06d0*/ 	.word	0x0000005d
        /*06d4*/ 	.word	0x00000000
        /*06d8*/ 	.short	0x0101
        /*06da*/ 	.byte	0xff
	.zero		1


	//   ....[94]....
        /*06dc*/ 	.word	0x00007900
        /*06e0*/ 	.word	0x00000011
        /*06e4*/ 	.word	0x00000080
        /*06e8*/ 	.short	0x010a
        /*06ea*/ 	.byte	0xff
	.zero		1


	//   ....[95]....
        /*06ec*/ 	.word	0x000079b0
        /*06f0*/ 	.word	0x00000011
        /*06f4*/ 	.word	0x00000080
        /*06f8*/ 	.short	0x010a
        /*06fa*/ 	.byte	0xff
	.zero		1


	//   ....[96]....
        /*06fc*/ 	.word	0x00007cf0
        /*0700*/ 	.word	0x000000ff
        /*0704*/ 	.word	0x00000000
        /*0708*/ 	.short	0x0101
        /*070a*/ 	.byte	0x05
	.zero		1


	//   ....[97]....
        /*070c*/ 	.word	0x000081c0
        /*0710*/ 	.word	0x00000003
        /*0714*/ 	.word	0x00000000
        /*0718*/ 	.short	0x0101
        /*071a*/ 	.byte	0xff
	.zero		1


	//   ....[98]....
        /*071c*/ 	.word	0x00008400
        /*0720*/ 	.word	0x000000ff
        /*0724*/ 	.word	0x00000000
        /*0728*/ 	.short	0x0101
        /*072a*/ 	.byte	0x04
	.zero		1


	//   ....[99]....
        /*072c*/ 	.word	0x00008430
        /*0730*/ 	.word	0x00000002
        /*0734*/ 	.word	0x00000040
        /*0738*/ 	.short	0x010a
        /*073a*/ 	.byte	0xff
	.zero		1


	//   ....[100]....
        /*073c*/ 	.word	0x00008490
        /*0740*/ 	.word	0x00000002
        /*0744*/ 	.word	0x00000040
        /*0748*/ 	.short	0x010a
        /*074a*/ 	.byte	0xff
	.zero		1


	//   ....[101]....
        /*074c*/ 	.word	0x000084f0
        /*0750*/ 	.word	0x00000002
        /*0754*/ 	.word	0x000000d0
        /*0758*/ 	.short	0x010a
        /*075a*/ 	.byte	0xff
	.zero		1


	//   ....[102]....
        /*075c*/ 	.word	0x00008550
        /*0760*/ 	.word	0x00000000
        /*0764*/ 	.word	0x00000000
        /*0768*/ 	.short	0x010a
        /*076a*/ 	.byte	0xff
	.zero		1


	//   ....[103]....
        /*076c*/ 	.word	0x000085b0
        /*0770*/ 	.word	0x00000000
        /*0774*/ 	.word	0x00000000
        /*0778*/ 	.short	0x010a
        /*077a*/ 	.byte	0xff
	.zero		1


	//   ....[104]....
        /*077c*/ 	.word	0x00008610
        /*0780*/ 	.word	0x00000000
        /*0784*/ 	.word	0x00000000
        /*0788*/ 	.short	0x010a
        /*078a*/ 	.byte	0xff
	.zero		1


	//   ....[105]....
        /*078c*/ 	.word	0x00008670
        /*0790*/ 	.word	0x00000000
        /*0794*/ 	.word	0x00000000
        /*0798*/ 	.short	0x010a
        /*079a*/ 	.byte	0xff
	.zero		1


	//   ....[106]....
        /*079c*/ 	.word	0x000086d0
        /*07a0*/ 	.word	0x00000000
        /*07a4*/ 	.word	0x00000000
        /*07a8*/ 	.short	0x010a
        /*07aa*/ 	.byte	0xff
	.zero		1


	//   ....[107]....
        /*07ac*/ 	.word	0x00008730
        /*07b0*/ 	.word	0x00000000
        /*07b4*/ 	.word	0x00000000
        /*07b8*/ 	.short	0x010a
        /*07ba*/ 	.byte	0xff
	.zero		1


	//   ....[108]....
        /*07bc*/ 	.word	0x00008790
        /*07c0*/ 	.word	0x00000000
        /*07c4*/ 	.word	0x00000000
        /*07c8*/ 	.short	0x010a
        /*07ca*/ 	.byte	0xff
	.zero		1


	//   ....[109]....
        /*07cc*/ 	.word	0x000087f0
        /*07d0*/ 	.word	0x00000004
        /*07d4*/ 	.word	0x000000d8
        /*07d8*/ 	.short	0x010a
        /*07da*/ 	.byte	0xff
	.zero		1


	//   ....[110]....
        /*07dc*/ 	.word	0x00008850
        /*07e0*/ 	.word	0x00000004
        /*07e4*/ 	.word	0x000000d0
        /*07e8*/ 	.short	0x010a
        /*07ea*/ 	.byte	0xff
	.zero		1


	//   ....[111]....
        /*07ec*/ 	.word	0x000088b0
        /*07f0*/ 	.word	0x00000000
        /*07f4*/ 	.word	0x000000d0
        /*07f8*/ 	.short	0x010a
        /*07fa*/ 	.byte	0xff
	.zero		1


	//   ....[112]....
        /*07fc*/ 	.word	0x00008910
        /*0800*/ 	.word	0x00000005
        /*0804*/ 	.word	0x000000f0
        /*0808*/ 	.short	0x010a
        /*080a*/ 	.byte	0xff
	.zero		1


	//   ....[113]....
        /*080c*/ 	.word	0x00008970
        /*0810*/ 	.word	0x00000000
        /*0814*/ 	.word	0x00000000
        /*0818*/ 	.short	0x010a
        /*081a*/ 	.byte	0xff
	.zero		1


	//   ....[114]....
        /*081c*/ 	.word	0x000089d0
        /*0820*/ 	.word	0x00000000
        /*0824*/ 	.word	0x00000000
        /*0828*/ 	.short	0x010a
        /*082a*/ 	.byte	0xff
	.zero		1


	//   ....[115]....
        /*082c*/ 	.word	0x00008a30
        /*0830*/ 	.word	0x00000000
        /*0834*/ 	.word	0x00000000
        /*0838*/ 	.short	0x010a
        /*083a*/ 	.byte	0xff
	.zero		1


	//   ....[116]....
        /*083c*/ 	.word	0x00008a90
        /*0840*/ 	.word	0x00000000
        /*0844*/ 	.word	0x000000d0
        /*0848*/ 	.short	0x010a
        /*084a*/ 	.byte	0xff
	.zero		1


	//   ....[117]....
        /*084c*/ 	.word	0x00008af0
        /*0850*/ 	.word	0x00000000
        /*0854*/ 	.word	0x000000c8
        /*0858*/ 	.short	0x010a
        /*085a*/ 	.byte	0xff
	.zero		1


	//   ....[118]....
        /*085c*/ 	.word	0x00008b50
        /*0860*/ 	.word	0x00000003
        /*0864*/ 	.word	0x000000a0
        /*0868*/ 	.short	0x010a
        /*086a*/ 	.byte	0xff
	.zero		1


	//   ....[119]....
        /*086c*/ 	.word	0x00008bb0
        /*0870*/ 	.word	0x00000003
        /*0874*/ 	.word	0x000000a8
        /*0878*/ 	.short	0x010a
        /*087a*/ 	.byte	0xff
	.zero		1


	//   ....[120]....
        /*087c*/ 	.word	0x00008c10
        /*0880*/ 	.word	0x00000003
        /*0884*/ 	.word	0x000000b0
        /*0888*/ 	.short	0x010a
        /*088a*/ 	.byte	0xff
	.zero		1


	//   ....[121]....
        /*088c*/ 	.word	0x00008c70
        /*0890*/ 	.word	0x00000003
        /*0894*/ 	.word	0x000000b8
        /*0898*/ 	.short	0x010a
        /*089a*/ 	.byte	0xff
	.zero		1


	//   ....[122]....
        /*089c*/ 	.word	0x00008cd0
        /*08a0*/ 	.word	0x00000000
        /*08a4*/ 	.word	0x000000a0
        /*08a8*/ 	.short	0x010a
        /*08aa*/ 	.byte	0xff
	.zero		1


	//   ....[123]....
        /*08ac*/ 	.word	0x00008d30
        /*08b0*/ 	.word	0x00000000
        /*08b4*/ 	.word	0x000000a8
        /*08b8*/ 	.short	0x010a
        /*08ba*/ 	.byte	0xff
	.zero		1


	//   ....[124]....
        /*08bc*/ 	.word	0x00008d90
        /*08c0*/ 	.word	0x00000000
        /*08c4*/ 	.word	0x000000b0
        /*08c8*/ 	.short	0x010a
        /*08ca*/ 	.byte	0xff
	.zero		1


	//   ....[125]....
        /*08cc*/ 	.word	0x00008df0
        /*08d0*/ 	.word	0x00000000
        /*08d4*/ 	.word	0x000000d0
        /*08d8*/ 	.short	0x010a
        /*08da*/ 	.byte	0xff
	.zero		1


	//   ....[126]....
        /*08dc*/ 	.word	0x00008e50
        /*08e0*/ 	.word	0x00000002
        /*08e4*/ 	.word	0x00000080
        /*08e8*/ 	.short	0x010a
        /*08ea*/ 	.byte	0xff
	.zero		1


	//   ....[127]....
        /*08ec*/ 	.word	0x00008ea0
        /*08f0*/ 	.word	0x00000053
        /*08f4*/ 	.word	0x000000e0
        /*08f8*/ 	.short	0x010a
        /*08fa*/ 	.byte	0xff
	.zero		1


	//   ....[128]....
        /*08fc*/ 	.word	0x00008ef0
        /*0900*/ 	.word	0x00000004
        /*0904*/ 	.word	0x00000080
        /*0908*/ 	.short	0x010a
        /*090a*/ 	.byte	0xff
	.zero		1


	//   ....[129]....
        /*090c*/ 	.word	0x00008f40
        /*0910*/ 	.word	0x00000010
        /*0914*/ 	.word	0x00000080
        /*0918*/ 	.short	0x010a
        /*091a*/ 	.byte	0xff
	.zero		1


	//   ....[130]....
        /*091c*/ 	.word	0x00008f90
        /*0920*/ 	.word	0x00000011
        /*0924*/ 	.word	0x00000080
        /*0928*/ 	.short	0x010a
        /*092a*/ 	.byte	0xff
	.zero		1


	//----- nvinfo : EIATTR_NUM_MBARRIERS
	.align		4
.L_47:
        /*092c*/ 	.byte	0x03, 0x38
        /*092e*/ 	.short	0x0020


	//----- nvinfo : EIATTR_EXIT_INSTR_OFFSETS
	.align		4
        /*0930*/ 	.byte	0x04, 0x1c
        /*0932*/ 	.short	(.L_49 - .L_48)


	//   ....[0]....
.L_48:
        /*0934*/ 	.word	0x00002cb0


	//   ....[1]....
        /*0938*/ 	.word	0x00002f40


	//   ....[2]....
        /*093c*/ 	.word	0x00002fa0


	//   ....[3]....
        /*0940*/ 	.word	0x00003db0


	//   ....[4]....
        /*0944*/ 	.word	0x00004f40


	//   ....[5]....
        /*0948*/ 	.word	0x00004f80


	//   ....[6]....
        /*094c*/ 	.word	0x000082f0


	//   ....[7]....
        /*0950*/ 	.word	0x00008370


	//   ....[8]....
        /*0954*/ 	.word	0x000083a0


	//   ....[9]....
        /*0958*/ 	.word	0x00008410


	//----- nvinfo : EIATTR_MAX_THREADS
	.align		4
.L_49:
        /*095c*/ 	.byte	0x04, 0x05
        /*095e*/ 	.short	(.L_51 - .L_50)
.L_50:
        /*0960*/ 	.word	0x00000100
        /*0964*/ 	.word	0x00000001
        /*0968*/ 	.word	0x00000001


	//----- nvinfo : EIATTR_CRS_STACK_SIZE
	.align		4
.L_51:
        /*096c*/ 	.byte	0x04, 0x1e
        /*096e*/ 	.short	(.L_53 - .L_52)
.L_52:
        /*0970*/ 	.word	0x00000000


	//----- nvinfo : EIATTR_CBANK_PARAM_SIZE
	.align		4
.L_53:
        /*0974*/ 	.byte	0x03, 0x19
        /*0976*/ 	.short	0x0800


	//----- nvinfo : EIATTR_PARAM_CBANK
	.align		4
        /*0978*/ 	.byte	0x04, 0x0a
        /*097a*/ 	.short	(.L_55 - .L_54)
	.align		4
.L_54:
        /*097c*/ 	.word	index@(.nv.constant0._ZN7cutlass13device_kernelINS_4conv6kernel13ConvUniversalINS1_16ConvProblemShapeILNS1_8OperatorE1ELi2EEENS1_10collective14CollectiveConvINS1_47MainloopSm100TmaUmmaWarpSpecializedImplicitGemmILS5_1ELi8ELi2ELi1ELi2EN4cute5tupleIJNSA_1CILi1EEESD_SD_EEEEENSB_IJNSC_ILi64EEENSC_ILi128EEENSB_IJSG_EEEEEENS_6half_tESK_NSA_8TiledMMAINSA_8MMA_AtomIJNSA_20SM100_MMA_F16BF16_SSISK_SK_fLi64ELi128ELNSA_4UMMA5MajorE0ELSP_1ELNSO_7ScaleInE0ELSQ_0EEEEEENSA_6LayoutISE_NSB_IJNSC_ILi0EEESU_SU_EEEEENSB_IJNSA_10UnderscoreESX_SX_EEEEENS7_6detail27Sm100ImplicitGemmTileTraitsINSA_20SM90_TMA_LOAD_IM2COLENSA_14ComposedLayoutINSA_7SwizzleILi3ELi4ELi3EEENSA_18smem_ptr_flag_bitsILi16EEENST_INSB_IJNSC_ILi8EEESG_EEENSB_IJSG_SD_EEEEEEEvEENS11_INSA_13SM90_TMA_LOADENS13_IS15_S17_NST_INSB_IJSG_S18_EEENSB_IJSD_SG_EEEEEEEvEEEENS_8epilogue10collective18CollectiveEpilogueINS1L_23Sm100TmaWarpSpecializedILi4ELi2ELi16ELb1ELb0EEEJSJ_NSB_IJNST_ISG_SD_EENST_INSC_ILi32EEESD_EEEEESK_NSB_IJNSB_IJlllEEESD_SU_EEESK_S1V_NS1L_6fusion15FusionCallbacksIS1P_NS1W_17LinearCombinationISK_fSK_fLNS_15FloatRoundStyleE2EEESJ_S1T_JEEENSA_5SM1004TMEM4LOAD26SM100_TMEM_LOAD_16dp256b4xES12_NS13_INS14_ILi2ELi4ELi3EEES17_NST_INSB_IJS18_S1R_EEENSB_IJS1R_SD_EEEEEEENSA_17SM75_U32x4_LDSM_NENSA_21SM90_TMA_STORE_IM2COLES2A_NSA_17SM90_U32x4_STSM_NENSA_39AutoVectorizingCopyWithAssumedAlignmentILi128EEEEEEvvEEEEvNT_6ParamsE)
        /*0980*/ 	.short	0x0380
        /*0982*/ 	.short	0x0800


	//----- nvinfo : EIATTR_SW_WAR
	.align		4
.L_55:
        /*0984*/ 	.byte	0x04, 0x36
        /*0986*/ 	.short	(.L_57 - .L_56)
.L_56:
        /*0988*/ 	.word	0x00000008
.L_57:


//--------------------- .nv.callgraph             --------------------------
	.section	.nv.callgraph,"",@"SHT_CUDA_CALLGRAPH"
	.align	4
	.sectionentsize	8
	.align		4
        /*0000*/ 	.word	0x00000000
	.align		4
        /*0004*/ 	.word	0xffffffff
	.align		4
        /*0008*/ 	.word	index@(_ZN7cutlass13device_kernelINS_4conv6kernel13ConvUniversalINS1_16ConvProblemShapeILNS1_8OperatorE1ELi2EEENS1_10collective14CollectiveConvINS1_47MainloopSm100TmaUmmaWarpSpecializedImplicitGemmILS5_1ELi8ELi2ELi1ELi2EN4cute5tupleIJNSA_1CILi1EEESD_SD_EEEEENSB_IJNSC_ILi64EEENSC_ILi128EEENSB_IJSG_EEEEEENS_6half_tESK_NSA_8TiledMMAINSA_8MMA_AtomIJNSA_20SM100_MMA_F16BF16_SSISK_SK_fLi64ELi128ELNSA_4UMMA5MajorE0ELSP_1ELNSO_7ScaleInE0ELSQ_0EEEEEENSA_6LayoutISE_NSB_IJNSC_ILi0EEESU_SU_EEEEENSB_IJNSA_10UnderscoreESX_SX_EEEEENS7_6detail27Sm100ImplicitGemmTileTraitsINSA_20SM90_TMA_LOAD_IM2COLENSA_14ComposedLayoutINSA_7SwizzleILi3ELi4ELi3EEENSA_18smem_ptr_flag_bitsILi16EEENST_INSB_IJNSC_ILi8EEESG_EEENSB_IJSG_SD_EEEEEEEvEENS11_INSA_13SM90_TMA_LOADENS13_IS15_S17_NST_INSB_IJSG_S18_EEENSB_IJSD_SG_EEEEEEEvEEEENS_8epilogue10collective18CollectiveEpilogueINS1L_23Sm100TmaWarpSpecializedILi4ELi2ELi16ELb1ELb0EEEJSJ_NSB_IJNST_ISG_SD_EENST_INSC_ILi32EEESD_EEEEESK_NSB_IJNSB_IJlllEEESD_SU_EEESK_S1V_NS1L_6fusion15FusionCallbacksIS1P_NS1W_17LinearCombinationISK_fSK_fLNS_15FloatRoundStyleE2EEESJ_S1T_JEEENSA_5SM1004TMEM4LOAD26SM100_TMEM_LOAD_16dp256b4xES12_NS13_INS14_ILi2ELi4ELi3EEES17_NST_INSB_IJS18_S1R_EEENSB_IJS1R_SD_EEEEEEENSA_17SM75_U32x4_LDSM_NENSA_21SM90_TMA_STORE_IM2COLES2A_NSA_17SM90_U32x4_STSM_NENSA_39AutoVectorizingCopyWithAssumedAlignmentILi128EEEEEEvvEEEEvNT_6ParamsE)
	.align		4
        /*000c*/ 	.word	index@(__assertfail)
	.align		4
        /*0010*/ 	.word	0x00000000
	.align		4
        /*0014*/ 	.word	0xfffffffe
	.align		4
        /*0018*/ 	.word	0x00000000
	.align		4
        /*001c*/ 	.word	0xfffffffd
	.align		4
        /*0020*/ 	.word	0x00000000
	.align		4
        /*0024*/ 	.word	0xfffffffc


//--------------------- .nv.constant4             --------------------------
	.section	.nv.constant4,"a",@progbits
	.align	8
	.align		8
.nv.constant4:
        /*0000*/ 	.dword	__assertfail
	.align		8
        /*0008*/ 	.dword	__unnamed_1
	.align		8
        /*0010*/ 	.dword	__unnamed_2
	.align		8
        /*0018*/ 	.dword	_ZN39_INTERNAL_c92ac8de_4_k_cu_cdbb3dab_31564cuda3std3__45__cpo5beginE
	.align		8
        /*0020*/ 	.dword	_ZN39_INTERNAL_c92ac8de_4_k_cu_cdbb3dab_31564cuda3std3__45__cpo3endE
	.align		8
        /*0028*/ 	.dword	_ZN39_INTERNAL_c92ac8de_4_k_cu_cdbb3dab_31564cuda3std3__45__cpo6cbeginE
	.align		8
        /*0030*/ 	.dword	_ZN39_INTERNAL_c92ac8de_4_k_cu_cdbb3dab_31564cuda3std3__45__cpo4cendE
	.align		8
        /*0038*/ 	.dword	_ZN39_INTERNAL_c92ac8de_4_k_cu_cdbb3dab_31564cuda3std3__441_GLOBAL__N__c92ac8de_4_k_cu_cdbb3dab_31566ignoreE
	.align		8
        /*0040*/ 	.dword	_ZN39_INTERNAL_c92ac8de_4_k_cu_cdbb3dab_31564cuda3std3__419piecewise_constructE
	.align		8
        /*0048*/ 	.dword	_ZN39_INTERNAL_c92ac8de_4_k_cu_cdbb3dab_31564cuda3std3__48in_placeE
	.align		8
        /*0050*/ 	.dword	_ZN39_INTERNAL_c92ac8de_4_k_cu_cdbb3dab_31564cuda3std6ranges3__45__cpo4swapE
	.align		8
        /*0058*/ 	.dword	_ZN39_INTERNAL_c92ac8de_4_k_cu_cdbb3dab_31564cuda3std6ranges3__45__cpo9iter_moveE
	.align		8
        /*0060*/ 	.dword	_ZN39_INTERNAL_c92ac8de_4_k_cu_cdbb3dab_31564cute7productE
	.align		8
        /*0068*/ 	.dword	_ZN39_INTERNAL_c92ac8de_4_k_cu_cdbb3dab_31564cute1_E
	.align		8
        /*0070*/ 	.dword	$str$27
	.align		8
        /*0078*/ 	.dword	$str$28
	.align		8
        /*0080*/ 	.dword	$str$29
	.align		8
        /*0088*/ 	.dword	$str$30


//--------------------- .text._ZN7cutlass13device_kernelINS_4conv6kernel13ConvUniversalINS1_16ConvProblemShapeILNS1_8OperatorE1ELi2EEENS1_10collective14CollectiveConvINS1_47MainloopSm100TmaUmmaWarpSpecializedImplicitGemmILS5_1ELi8ELi2ELi1ELi2EN4cute5tupleIJNSA_1CILi1EEESD_SD_EEEEENSB_IJNSC_ILi64EEENSC_ILi128EEENSB_IJSG_EEEEEENS_6half_tESK_NSA_8TiledMMAINSA_8MMA_AtomIJNSA_20SM100_MMA_F16BF16_SSISK_SK_fLi64ELi128ELNSA_4UMMA5MajorE0ELSP_1ELNSO_7ScaleInE0ELSQ_0EEEEEENSA_6LayoutISE_NSB_IJNSC_ILi0EEESU_SU_EEEEENSB_IJNSA_10UnderscoreESX_SX_EEEEENS7_6detail27Sm100ImplicitGemmTileTraitsINSA_20SM90_TMA_LOAD_IM2COLENSA_14ComposedLayoutINSA_7SwizzleILi3ELi4ELi3EEENSA_18smem_ptr_flag_bitsILi16EEENST_INSB_IJNSC_ILi8EEESG_EEENSB_IJSG_SD_EEEEEEEvEENS11_INSA_13SM90_TMA_LOADENS13_IS15_S17_NST_INSB_IJSG_S18_EEENSB_IJSD_SG_EEEEEEEvEEEENS_8epilogue10collective18CollectiveEpilogueINS1L_23Sm100TmaWarpSpecializedILi4ELi2ELi16ELb1ELb0EEEJSJ_NSB_IJNST_ISG_SD_EENST_INSC_ILi32EEESD_EEEEESK_NSB_IJNSB_IJlllEEESD_SU_EEESK_S1V_NS1L_6fusion15FusionCallbacksIS1P_NS1W_17LinearCombinationISK_fSK_fLNS_15FloatRoundStyleE2EEESJ_S1T_JEEENSA_5SM1004TMEM4LOAD26SM100_TMEM_LOAD_16dp256b4xES12_NS13_INS14_ILi2ELi4ELi3EEES17_NST_INSB_IJS18_S1R_EEENSB_IJS1R_SD_EEEEEEENSA_17SM75_U32x4_LDSM_NENSA_21SM90_TMA_STORE_IM2COLES2A_NSA_17SM90_U32x4_STSM_NENSA_39AutoVectorizingCopyWithAssumedAlignmentILi128EEEEEEvvEEEEvNT_6ParamsE --------------------------
	.section	.text._ZN7cutlass13device_kernelINS_4conv6kernel13ConvUniversalINS1_16ConvProblemShapeILNS1_8OperatorE1ELi2EEENS1_10collective14CollectiveConvINS1_47MainloopSm100TmaUmmaWarpSpecializedImplicitGemmILS5_1ELi8ELi2ELi1ELi2EN4cute5tupleIJNSA_1CILi1EEESD_SD_EEEEENSB_IJNSC_ILi64EEENSC_ILi128EEENSB_IJSG_EEEEEENS_6half_tESK_NSA_8TiledMMAINSA_8MMA_AtomIJNSA_20SM100_MMA_F16BF16_SSISK_SK_fLi64ELi128ELNSA_4UMMA5MajorE0ELSP_1ELNSO_7ScaleInE0ELSQ_0EEEEEENSA_6LayoutISE_NSB_IJNSC_ILi0EEESU_SU_EEEEENSB_IJNSA_10UnderscoreESX_SX_EEEEENS7_6detail27Sm100ImplicitGemmTileTraitsINSA_20SM90_TMA_LOAD_IM2COLENSA_14ComposedLayoutINSA_7SwizzleILi3ELi4ELi3EEENSA_18smem_ptr_flag_bitsILi16EEENST_INSB_IJNSC_ILi8EEESG_EEENSB_IJSG_SD_EEEEEEEvEENS11_INSA_13SM90_TMA_LOADENS13_IS15_S17_NST_INSB_IJSG_S18_EEENSB_IJSD_SG_EEEEEEEvEEEENS_8epilogue10collective18CollectiveEpilogueINS1L_23Sm100TmaWarpSpecializedILi4ELi2ELi16ELb1ELb0EEEJSJ_NSB_IJNST_ISG_SD_EENST_INSC_ILi32EEESD_EEEEESK_NSB_IJNSB_IJlllEEESD_SU_EEESK_S1V_NS1L_6fusion15FusionCallbacksIS1P_NS1W_17LinearCombinationISK_fSK_fLNS_15FloatRoundStyleE2EEESJ_S1T_JEEENSA_5SM1004TMEM4LOAD26SM100_TMEM_LOAD_16dp256b4xES12_NS13_INS14_ILi2ELi4ELi3EEES17_NST_INSB_IJS18_S1R_EEENSB_IJS1R_SD_EEEEEEENSA_17SM75_U32x4_LDSM_NENSA_21SM90_TMA_STORE_IM2COLES2A_NSA_17SM90_U32x4_STSM_NENSA_39AutoVectorizingCopyWithAssumedAlignmentILi128EEEEEEvvEEEEvNT_6ParamsE,"ax",@progbits
	.align	128
.text._ZN7cutlass13device_kernelINS_4conv6kernel13ConvUniversalINS1_16ConvProblemShapeILNS1_8OperatorE1ELi2EEENS1_10collective14CollectiveConvINS1_47MainloopSm100TmaUmmaWarpSpecializedImplicitGemmILS5_1ELi8ELi2ELi1ELi2EN4cute5tupleIJNSA_1CILi1EEESD_SD_EEEEENSB_IJNSC_ILi64EEENSC_ILi128EEENSB_IJSG_EEEEEENS_6half_tESK_NSA_8TiledMMAINSA_8MMA_AtomIJNSA_20SM100_MMA_F16BF16_SSISK_SK_fLi64ELi128ELNSA_4UMMA5MajorE0ELSP_1ELNSO_7ScaleInE0ELSQ_0EEEEEENSA_6LayoutISE_NSB_IJNSC_ILi0EEESU_SU_EEEEENSB_IJNSA_10UnderscoreESX_SX_EEEEENS7_6detail27Sm100ImplicitGemmTileTraitsINSA_20SM90_TMA_LOAD_IM2COLENSA_14ComposedLayoutINSA_7SwizzleILi3ELi4ELi3EEENSA_18smem_ptr_flag_bitsILi16EEENST_INSB_IJNSC_ILi8EEESG_EEENSB_IJSG_SD_EEEEEEEvEENS11_INSA_13SM90_TMA_LOADENS13_IS15_S17_NST_INSB_IJSG_S18_EEENSB_IJSD_SG_EEEEEEEvEEEENS_8epilogue10collective18CollectiveEpilogueINS1L_23Sm100TmaWarpSpecializedILi4ELi2ELi16ELb1ELb0EEEJSJ_NSB_IJNST_ISG_SD_EENST_INSC_ILi32EEESD_EEEEESK_NSB_IJNSB_IJlllEEESD_SU_EEESK_S1V_NS1L_6fusion15FusionCallbacksIS1P_NS1W_17LinearCombinationISK_fSK_fLNS_15FloatRoundStyleE2EEESJ_S1T_JEEENSA_5SM1004TMEM4LOAD26SM100_TMEM_LOAD_16dp256b4xES12_NS13_INS14_ILi2ELi4ELi3EEES17_NST_INSB_IJS18_S1R_EEENSB_IJS1R_SD_EEEEEEENSA_17SM75_U32x4_LDSM_NENSA_21SM90_TMA_STORE_IM2COLES2A_NSA_17SM90_U32x4_STSM_NENSA_39AutoVectorizingCopyWithAssumedAlignmentILi128EEEEEEvvEEEEvNT_6ParamsE:
        .type           _ZN7cutlass13device_kernelINS_4conv6kernel13ConvUniversalINS1_16ConvProblemShapeILNS1_8OperatorE1ELi2EEENS1_10collective14CollectiveConvINS1_47MainloopSm100TmaUmmaWarpSpecializedImplicitGemmILS5_1ELi8ELi2ELi1ELi2EN4cute5tupleIJNSA_1CILi1EEESD_SD_EEEEENSB_IJNSC_ILi64EEENSC_ILi128EEENSB_IJSG_EEEEEENS_6half_tESK_NSA_8TiledMMAINSA_8MMA_AtomIJNSA_20SM100_MMA_F16BF16_SSISK_SK_fLi64ELi128ELNSA_4UMMA5MajorE0ELSP_1ELNSO_7ScaleInE0ELSQ_0EEEEEENSA_6LayoutISE_NSB_IJNSC_ILi0EEESU_SU_EEEEENSB_IJNSA_10UnderscoreESX_SX_EEEEENS7_6detail27Sm100ImplicitGemmTileTraitsINSA_20SM90_TMA_LOAD_IM2COLENSA_14ComposedLayoutINSA_7SwizzleILi3ELi4ELi3EEENSA_18smem_ptr_flag_bitsILi16EEENST_INSB_IJNSC_ILi8EEESG_EEENSB_IJSG_SD_EEEEEEEvEENS11_INSA_13SM90_TMA_LOADENS13_IS15_S17_NST_INSB_IJSG_S18_EEENSB_IJSD_SG_EEEEEEEvEEEENS_8epilogue10collective18CollectiveEpilogueINS1L_23Sm100TmaWarpSpecializedILi4ELi2ELi16ELb1ELb0EEEJSJ_NSB_IJNST_ISG_SD_EENST_INSC_ILi32EEESD_EEEEESK_NSB_IJNSB_IJlllEEESD_SU_EEESK_S1V_NS1L_6fusion15FusionCallbacksIS1P_NS1W_17LinearCombinationISK_fSK_fLNS_15FloatRoundStyleE2EEESJ_S1T_JEEENSA_5SM1004TMEM4LOAD26SM100_TMEM_LOAD_16dp256b4xES12_NS13_INS14_ILi2ELi4ELi3EEES17_NST_INSB_IJS18_S1R_EEENSB_IJS1R_SD_EEEEEEENSA_17SM75_U32x4_LDSM_NENSA_21SM90_TMA_STORE_IM2COLES2A_NSA_17SM90_U32x4_STSM_NENSA_39AutoVectorizingCopyWithAssumedAlignmentILi128EEEEEEvvEEEEvNT_6ParamsE,@function
        .size           _ZN7cutlass13device_kernelINS_4conv6kernel13ConvUniversalINS1_16ConvProblemShapeILNS1_8OperatorE1ELi2EEENS1_10collective14CollectiveConvINS1_47MainloopSm100TmaUmmaWarpSpecializedImplicitGemmILS5_1ELi8ELi2ELi1ELi2EN4cute5tupleIJNSA_1CILi1EEESD_SD_EEEEENSB_IJNSC_ILi64EEENSC_ILi128EEENSB_IJSG_EEEEEENS_6half_tESK_NSA_8TiledMMAINSA_8MMA_AtomIJNSA_20SM100_MMA_F16BF16_SSISK_SK_fLi64ELi128ELNSA_4UMMA5MajorE0ELSP_1ELNSO_7ScaleInE0ELSQ_0EEEEEENSA_6LayoutISE_NSB_IJNSC_ILi0EEESU_SU_EEEEENSB_IJNSA_10UnderscoreESX_SX_EEEEENS7_6detail27Sm100ImplicitGemmTileTraitsINSA_20SM90_TMA_LOAD_IM2COLENSA_14ComposedLayoutINSA_7SwizzleILi3ELi4ELi3EEENSA_18smem_ptr_flag_bitsILi16EEENST_INSB_IJNSC_ILi8EEESG_EEENSB_IJSG_SD_EEEEEEEvEENS11_INSA_13SM90_TMA_LOADENS13_IS15_S17_NST_INSB_IJSG_S18_EEENSB_IJSD_SG_EEEEEEEvEEEENS_8epilogue10collective18CollectiveEpilogueINS1L_23Sm100TmaWarpSpecializedILi4ELi2ELi16ELb1ELb0EEEJSJ_NSB_IJNST_ISG_SD_EENST_INSC_ILi32EEESD_EEEEESK_NSB_IJNSB_IJlllEEESD_SU_EEESK_S1V_NS1L_6fusion15FusionCallbacksIS1P_NS1W_17LinearCombinationISK_fSK_fLNS_15FloatRoundStyleE2EEESJ_S1T_JEEENSA_5SM1004TMEM4LOAD26SM100_TMEM_LOAD_16dp256b4xES12_NS13_INS14_ILi2ELi4ELi3EEES17_NST_INSB_IJS18_S1R_EEENSB_IJS1R_SD_EEEEEEENSA_17SM75_U32x4_LDSM_NENSA_21SM90_TMA_STORE_IM2COLES2A_NSA_17SM90_U32x4_STSM_NENSA_39AutoVectorizingCopyWithAssumedAlignmentILi128EEEEEEvvEEEEvNT_6ParamsE,(.L_x_178 - _ZN7cutlass13device_kernelINS_4conv6kernel13ConvUniversalINS1_16ConvProblemShapeILNS1_8OperatorE1ELi2EEENS1_10collective14CollectiveConvINS1_47MainloopSm100TmaUmmaWarpSpecializedImplicitGemmILS5_1ELi8ELi2ELi1ELi2EN4cute5tupleIJNSA_1CILi1EEESD_SD_EEEEENSB_IJNSC_ILi64EEENSC_ILi128EEENSB_IJSG_EEEEEENS_6half_tESK_NSA_8TiledMMAINSA_8MMA_AtomIJNSA_20SM100_MMA_F16BF16_SSISK_SK_fLi64ELi128ELNSA_4UMMA5MajorE0ELSP_1ELNSO_7ScaleInE0ELSQ_0EEEEEENSA_6LayoutISE_NSB_IJNSC_ILi0EEESU_SU_EEEEENSB_IJNSA_10UnderscoreESX_SX_EEEEENS7_6detail27Sm100ImplicitGemmTileTraitsINSA_20SM90_TMA_LOAD_IM2COLENSA_14ComposedLayoutINSA_7SwizzleILi3ELi4ELi3EEENSA_18smem_ptr_flag_bitsILi16EEENST_INSB_IJNSC_ILi8EEESG_EEENSB_IJSG_SD_EEEEEEEvEENS11_INSA_13SM90_TMA_LOADENS13_IS15_S17_NST_INSB_IJSG_S18_EEENSB_IJSD_SG_EEEEEEEvEEEENS_8epilogue10collective18CollectiveEpilogueINS1L_23Sm100TmaWarpSpecializedILi4ELi2ELi16ELb1ELb0EEEJSJ_NSB_IJNST_ISG_SD_EENST_INSC_ILi32EEESD_EEEEESK_NSB_IJNSB_IJlllEEESD_SU_EEESK_S1V_NS1L_6fusion15FusionCallbacksIS1P_NS1W_17LinearCombinationISK_fSK_fLNS_15FloatRoundStyleE2EEESJ_S1T_JEEENSA_5SM1004TMEM4LOAD26SM100_TMEM_LOAD_16dp256b4xES12_NS13_INS14_ILi2ELi4ELi3EEES17_NST_INSB_IJS18_S1R_EEENSB_IJS1R_SD_EEEEEEENSA_17SM75_U32x4_LDSM_NENSA_21SM90_TMA_STORE_IM2COLES2A_NSA_17SM90_U32x4_STSM_NENSA_39AutoVectorizingCopyWithAssumedAlignmentILi128EEEEEEvvEEEEvNT_6ParamsE)
        .other          _ZN7cutlass13device_kernelINS_4conv6kernel13ConvUniversalINS1_16ConvProblemShapeILNS1_8OperatorE1ELi2EEENS1_10collective14CollectiveConvINS1_47MainloopSm100TmaUmmaWarpSpecializedImplicitGemmILS5_1ELi8ELi2ELi1ELi2EN4cute5tupleIJNSA_1CILi1EEESD_SD_EEEEENSB_IJNSC_ILi64EEENSC_ILi128EEENSB_IJSG_EEEEEENS_6half_tESK_NSA_8TiledMMAINSA_8MMA_AtomIJNSA_20SM100_MMA_F16BF16_SSISK_SK_fLi64ELi128ELNSA_4UMMA5MajorE0ELSP_1ELNSO_7ScaleInE0ELSQ_0EEEEEENSA_6LayoutISE_NSB_IJNSC_ILi0EEESU_SU_EEEEENSB_IJNSA_10UnderscoreESX_SX_EEEEENS7_6detail27Sm100ImplicitGemmTileTraitsINSA_20SM90_TMA_LOAD_IM2COLENSA_14ComposedLayoutINSA_7SwizzleILi3ELi4ELi3EEENSA_18smem_ptr_flag_bitsILi16EEENST_INSB_IJNSC_ILi8EEESG_EEENSB_IJSG_SD_EEEEEEEvEENS11_INSA_13SM90_TMA_LOADENS13_IS15_S17_NST_INSB_IJSG_S18_EEENSB_IJSD_SG_EEEEEEEvEEEENS_8epilogue10collective18CollectiveEpilogueINS1L_23Sm100TmaWarpSpecializedILi4ELi2ELi16ELb1ELb0EEEJSJ_NSB_IJNST_ISG_SD_EENST_INSC_ILi32EEESD_EEEEESK_NSB_IJNSB_IJlllEEESD_SU_EEESK_S1V_NS1L_6fusion15FusionCallbacksIS1P_NS1W_17LinearCombinationISK_fSK_fLNS_15FloatRoundStyleE2EEESJ_S1T_JEEENSA_5SM1004TMEM4LOAD26SM100_TMEM_LOAD_16dp256b4xES12_NS13_INS14_ILi2ELi4ELi3EEES17_NST_INSB_IJS18_S1R_EEENSB_IJS1R_SD_EEEEEEENSA_17SM75_U32x4_LDSM_NENSA_21SM90_TMA_STORE_IM2COLES2A_NSA_17SM90_U32x4_STSM_NENSA_39AutoVectorizingCopyWithAssumedAlignmentILi128EEEEEEvvEEEEvNT_6ParamsE,@"STO_CUDA_ENTRY STV_DEFAULT"
_ZN7cutlass13device_kernelINS_4conv6kernel13ConvUniversalINS1_16ConvProblemShapeILNS1_8OperatorE1ELi2EEENS1_10collective14CollectiveConvINS1_47MainloopSm100TmaUmmaWarpSpecializedImplicitGemmILS5_1ELi8ELi2ELi1ELi2EN4cute5tupleIJNSA_1CILi1EEESD_SD_EEEEENSB_IJNSC_ILi64EEENSC_ILi128EEENSB_IJSG_EEEEEENS_6half_tESK_NSA_8TiledMMAINSA_8MMA_AtomIJNSA_20SM100_MMA_F16BF16_SSISK_SK_fLi64ELi128ELNSA_4UMMA5MajorE0ELSP_1ELNSO_7ScaleInE0ELSQ_0EEEEEENSA_6LayoutISE_NSB_IJNSC_ILi0EEESU_SU_EEEEENSB_IJNSA_10UnderscoreESX_SX_EEEEENS7_6detail27Sm100ImplicitGemmTileTraitsINSA_20SM90_TMA_LOAD_IM2COLENSA_14ComposedLayoutINSA_7SwizzleILi3ELi4ELi3EEENSA_18smem_ptr_flag_bitsILi16EEENST_INSB_IJNSC_ILi8EEESG_EEENSB_IJSG_SD_EEEEEEEvEENS11_INSA_13SM90_TMA_LOADENS13_IS15_S17_NST_INSB_IJSG_S18_EEENSB_IJSD_SG_EEEEEEEvEEEENS_8epilogue10collective18CollectiveEpilogueINS1L_23Sm100TmaWarpSpecializedILi4ELi2ELi16ELb1ELb0EEEJSJ_NSB_IJNST_ISG_SD_EENST_INSC_ILi32EEESD_EEEEESK_NSB_IJNSB_IJlllEEESD_SU_EEESK_S1V_NS1L_6fusion15FusionCallbacksIS1P_NS1W_17LinearCombinationISK_fSK_fLNS_15FloatRoundStyleE2EEESJ_S1T_JEEENSA_5SM1004TMEM4LOAD26SM100_TMEM_LOAD_16dp256b4xES12_NS13_INS14_ILi2ELi4ELi3EEES17_NST_INSB_IJS18_S1R_EEENSB_IJS1R_SD_EEEEEEENSA_17SM75_U32x4_LDSM_NENSA_21SM90_TMA_STORE_IM2COLES2A_NSA_17SM90_U32x4_STSM_NENSA_39AutoVectorizingCopyWithAssumedAlignmentILi128EEEEEEvvEEEEvNT_6ParamsE:
[----:B------:R-:W1:Y:S01]  /*0000*/  LDC R1, c[0x0][0x37c] ;  /* 0x0000df00ff017b82 */ /* 0x000e620000000800 */
[----:B------:R-:W2:Y:S01]  /*0010*/  S2R R72, SR_TID.X ;  /* 0x0000000000487919 */ /* 0x000ea20000002100 */
[----:B------:R-:W3:Y:S01]  /*0020*/  LDCU.64 UR4, c[0x0][0x890] ;  /* 0x00011200ff0477ac */ /* 0x000ee20008000a00 */
[----:B-1----:R-:W-:Y:S01]  /*0030*/  VIADD R1, R1, 0xfffffff8 ;  /* 0xfffffff801017836 */ /* 0x002fe20000000000 */
[----:B------:R-:W-:Y:S02]  /*0040*/  PRMT R63, RZ, 0x7610, R63 ;  /* 0x00007610ff3f7816 */ /* 0x000fe4000000003f */
[----:B------:R-:W-:Y:S01]  /*0050*/  ELECT P5, URZ, PT ;  /* 0x0000000000ff782f */ /* 0x000fe200038a0000 */
[----:B------:R-:W1:Y:S01]  /*0060*/  LDCU.64 UR48, c[0x0][0x358] ;  /* 0x00006b00ff3077ac */ /* 0x000e620008000a00 */
[----:B---3--:R-:W-:-:S04]  /*0070*/  UISETP.NE.U32.AND UP0, UPT, UR4, URZ, UPT ;  /* 0x000000ff0400728c */ /* 0x008fc8000bf05070 */
[----:B------:R-:W-:Y:S01]  /*0080*/  UISETP.NE.AND.EX UP0, UPT, UR5, URZ, UPT, UP0 ;  /* 0x000000ff0500728c */ /* 0x000fe2000bf05300 */
[----:B--2---:R-:W-:-:S05]  /*0090*/  SHF.R.U32.HI R73, RZ, 0x5, R72 ;  /* 0x00000005ff497819 */ /* 0x004fca0000011648 */
[----:B------:R-:W2:Y:S02]  /*00a0*/  SHFL.IDX PT, R0, R73, RZ, 0x1f ;  /* 0x00001fff49007589 */ /* 0x000ea400000e0000 */
[----:B--2---:R-:W-:Y:S01]  /*00b0*/  R2UR UR8, R0 ;  /* 0x00000000000872ca */ /* 0x004fe200000e0000 */
[----:B-1----:R-:W-:-:S14]  /*00c0*/  BRA.U UP0, `(.L_x_0) ;  /* 0x00000001002c7547 */ /* 0x002fdc000b800000 */
[----:B------:R-:W1:Y:S02]  /*00d0*/  LDCU.64 UR6, c[0x0][0x888] ;  /* 0x00011100ff0677ac */ /* 0x000e640008000a00 */
[----:B-1----:R-:W-:-:S04]  /*00e0*/  UISETP.NE.U32.AND UP0, UPT, UR6, URZ, UPT ;  /* 0x000000ff0600728c */ /* 0x002fc8000bf05070 */
[----:B------:R-:W-:-:S09]  /*00f0*/  UISETP.NE.AND.EX UP0, UPT, UR7, URZ, UPT, UP0 ;  /* 0x000000ff0700728c */ /* 0x000fd2000bf05300 */
[----:B------:R-:W-:Y:S05]  /*0100*/  BRA.U !UP0, `(.L_x_1) ;  /* 0x0000000108107547 */ /* 0x000fea000b800000 */
[----:B------:R-:W1:Y:S02]  /*0110*/  LDC.64 R2, c[0x0][0x888] ;  /* 0x00022200ff027b82 */ /* 0x000e640000000a00 */
[----:B-1----:R1:W5:Y:S01]  /*0120*/  LDG.E R35, desc[UR48][R2.64] ;  /* 0x0000003002237981 */ /* 0x002362000c1e1900 */
[----:B------:R-:W-:Y:S01]  /*0130*/  HFMA2 R63, -RZ, RZ, 0, 5.9604644775390625e-08 ;  /* 0x00000001ff3f7431 */ /* 0x000fe200000001ff */
[----:B------:R-:W-:Y:S05]  /*0140*/  BRA `(.L_x_0) ;  /* 0x00000000000c7947 */ /* 0x000fea0003800000 */
.L_x_1:
[----:B------:R-:W1:Y:S01]  /*0150*/  LDCU UR6, c[0x0][0x880] ;  /* 0x00011000ff0677ac */ /* 0x000e620008000800 */
[----:B------:R-:W-:Y:S01]  /*0160*/  HFMA2 R63, -RZ, RZ, 0, 5.9604644775390625e-08 ;  /* 0x00000001ff3f7431 */ /* 0x000fe200000001ff */
[----:B-1----:R-:W-:-:S07]  /*0170*/  MOV R35, UR6 ;  /* 0x0000000600237c02 */ /* 0x002fce0008000f00 */
.L_x_0:
[----:B------:R-:W2:Y:S02]  /*0180*/  LDCU.64 UR6, c[0x0][0x8b0] ;  /* 0x00011600ff0677ac */ /* 0x000ea40008000a00 */
[----:B--2---:R-:W-:-:S04]  /*0190*/  UISETP.NE.U32.AND UP0, UPT, UR6, URZ, UPT ;  /* 0x000000ff0600728c */ /* 0x004fc8000bf05070 */
[----:B------:R-:W-:-:S09]  /*01a0*/  UISETP.NE.AND.EX UP0, UPT, UR7, URZ, UPT, UP0 ;  /* 0x000000ff0700728c */ /* 0x000fd2000bf05300 */
[----:B------:R-:W-:Y:S05]  /*01b0*/  BRA.U UP0, `(.L_x_2) ;  /* 0x0000000100247547 */ /* 0x000fea000b800000 */
[----:B------:R-:W2:Y:S02]  /*01c0*/  LDCU.64 UR6, c[0x0][0x8a8] ;  /* 0x00011500ff0677ac */ /* 0x000ea40008000a00 */
[----:B--2---:R-:W-:-:S04]  /*01d0*/  UISETP.NE.U32.AND UP0, UPT, UR6, URZ, UPT ;  /* 0x000000ff0600728c */ /* 0x004fc8000bf05070 */
[----:B------:R-:W-:-:S09]  /*01e0*/  UISETP.NE.AND.EX UP0, UPT, UR7, URZ, UPT, UP0 ;  /* 0x000000ff0700728c */ /* 0x000fd2000bf05300 */
[----:B------:R-:W-:Y:S05]  /*01f0*/  BRA.U !UP0, `(.L_x_3) ;  /* 0x00000001080c7547 */ /* 0x000fea000b800000 */
[----:B-1----:R-:W1:Y:S02]  /*0200*/  LDC.64 R2, c[0x0][0x8a8] ;  /* 0x00022a00ff027b82 */ /* 0x002e640000000a00 */
[----:B-1----:R2:W5:Y:S01]  /*0210*/  LDG.E R33, desc[UR48][R2.64] ;  /* 0x0000003002217981 */ /* 0x002562000c1e1900 */
[----:B------:R-:W-:Y:S05]  /*0220*/  BRA `(.L_x_2) ;  /* 0x0000000000087947 */ /* 0x000fea0003800000 */
.L_x_3:
[----:B------:R-:W2:Y:S02]  /*0230*/  LDCU UR6, c[0x0][0x8a0] ;  /* 0x00011400ff0677ac */ /* 0x000ea40008000800 */
[----:B--2---:R-:W-:Y:S02]  /*0240*/  MOV R33, UR6 ;  /* 0x0000000600217c02 */ /* 0x004fe40008000f00 */
.L_x_2:
[----:B------:R-:W-:Y:S01]  /*0250*/  IMAD.U32 R0, RZ, RZ, UR8 ;  /* 0x00000008ff007e24 */ /* 0x000fe2000f8e00ff */
[----:B------:R-:W-:Y:S04]  /*0260*/  BSSY.RECONVERGENT B0, `(.L_x_4) ;  /* 0x000000c000007945 */ /* 0x000fe80003800200 */
[C---:B------:R-:W-:Y:S02]  /*0270*/  ISETP.NE.OR P1, PT, R0.reuse, 0x1, !P5 ;  /* 0x000000010000780c */ /* 0x040fe40006f25670 */
[----:B------:R-:W-:-:S11]  /*0280*/  ISETP.NE.OR P0, PT, R0, 0x3, !P5 ;  /* 0x000000030000780c */ /* 0x000fd60006f05670 */
[----:B------:R-:W-:Y:S05]  /*0290*/  @P1 BRA `(.L_x_5) ;  /* 0x0000000000201947 */ /* 0x000fea0003800000 */
[----:B------:R-:W3:Y:S02]  /*02a0*/  LDCU.64 UR6, c[0x0][0x348] ;  /* 0x00006900ff0677ac */ /* 0x000ee40008000a00 */
[----:B---3--:R-:W-:Y:S02]  /*02b0*/  UIADD3 UR10, UP1, UPT, UR6, 0x80, URZ ;  /* 0x00000080060a7890 */ /* 0x008fe4000ff3e0ff */
[----:B------:R-:W-:Y:S02]  /*02c0*/  UIADD3 UR6, UP0, UPT, UR6, 0x180, URZ ;  /* 0x0000018006067890 */ /* 0x000fe4000ff1e0ff */
[----:B------:R-:W-:Y:S02]  /*02d0*/  UIADD3.X UR11, UPT, UPT, URZ, UR7, URZ, UP1, !UPT ;  /* 0x00000007ff0b7290 */ /* 0x000fe40008ffe4ff */
[----:B------:R-:W-:-:S07]  /*02e0*/  UIADD3.X UR7, UPT, UPT, URZ, UR7, URZ, UP0, !UPT ;  /* 0x00000007ff077290 */ /* 0x000fce00087fe4ff */
[----:B------:R3:W-:Y:S02]  /*02f0*/  UTMACCTL.PF [UR10] ;  /* 0x000000000a0079b9 */ /* 0x0007e40008040000 */
[----:B------:R3:W-:Y:S02]  /*0300*/  UTMACCTL.PF [UR6] ;  /* 0x00000000060079b9 */ /* 0x0007e40008040000 */
[----:B---3--:R-:W-:Y:S01]  /*0310*/  NOP ;  /* 0x0000000000007918 */ /* 0x008fe20000000000 */
.L_x_5:
[----:B------:R-:W-:Y:S05]  /*0320*/  BSYNC.RECONVERGENT B0 ;  /* 0x0000000000007941 */ /* 0x000fea0003800200 */
.L_x_4:
[----:B------:R-:W-:Y:S04]  /*0330*/  BSSY.RECONVERGENT B0, `(.L_x_6) ;  /* 0x000000a000007945 */ /* 0x000fe80003800200 */
        /* <DEDUP_REMOVED lines=9> */
.L_x_7:
[----:B------:R-:W-:Y:S05]  /*03d0*/  BSYNC.RECONVERGENT B0 ;  /* 0x0000000000007941 */ /* 0x000fea0003800200 */
.L_x_6:
[----:B------:R-:W3:Y:S01]  /*03e0*/  LDCU.64 UR6, c[0x0][0x888] ;  /* 0x00011100ff0677ac */ /* 0x000ee20008000a00 */
[----:B------:R-:W-:Y:S02]  /*03f0*/  UISETP.EQ.U32.AND UP1, UPT, UR4, URZ, UPT ;  /* 0x000000ff0400728c */ /* 0x000fe4000bf22070 */
[----:B------:R-:W-:Y:S02]  /*0400*/  UPLOP3.LUT UP2, UPT, UPT, UPT, UPT, 0x80, 0x8 ;  /* 0x000000000008789c */ /* 0x000fe40003f4f070 */
[----:B---3--:R-:W-:-:S04]  /*0410*/  UISETP.NE.U32.AND UP0, UPT, UR6, URZ, UPT ;  /* 0x000000ff0600728c */ /* 0x008fc8000bf05070 */
[----:B------:R-:W-:-:S04]  /*0420*/  UISETP.NE.AND.EX UP0, UPT, UR7, URZ, UPT, UP0 ;  /* 0x000000ff0700728c */ /* 0x000fc8000bf05300 */
[----:B------:R-:W-:-:S04]  /*0430*/  UISETP.EQ.OR.EX UP3, UPT, UR5, URZ, !UP0, UP1 ;  /* 0x000000ff0500728c */ /* 0x000fc8000c762710 */
[----:B------:R-:W-:-:S05]  /*0440*/  UP2UR UR53, UPR, URZ, 0x8 ;  /* 0x00000008ff357883 */ /* 0x000fca0008000000 */
[----:B------:R-:W-:Y:S07]  /*0450*/  BRA.U !UP3, `(.L_x_8) ;  /* 0x000000010b207547 */ /* 0x000fee000b800000 */
[----:B------:R-:W-:Y:S01]  /*0460*/  UISETP.NE.U32.AND UP2, UPT, UR4, URZ, UPT ;  /* 0x000000ff0400728c */ /* 0x000fe2000bf45070 */
[----:B-----5:R-:W-:Y:S01]  /*0470*/  FSETP.NEU.AND P0, PT, R35, RZ, PT ;  /* 0x000000ff2300720b */ /* 0x020fe20003f0d000 */
[----:B------:R-:W-:Y:S02]  /*0480*/  USEL UR4, URZ, 0xffffffff, UP0 ;  /* 0xffffffffff047887 */ /* 0x000fe40008000000 */
[----:B------:R-:W-:-:S10]  /*0490*/  UISETP.NE.AND.EX UP2, UPT, UR5, URZ, UPT, UP2 ;  /* 0x000000ff0500728c */ /* 0x000fd4000bf45320 */
[----:B------:R-:W-:Y:S01]  /*04a0*/  VOTEU.ANY UP1, P0 ;  /* 0x0000000000ff7886 */ /* 0x000fe20000020100 */
[----:B------:R-:W-:-:S04]  /*04b0*/  @!UP2 USEL UR4, URZ, 0xffffffff, UP1 ;  /* 0xffffffffff04a887 */ /* 0x000fc80008800000 */
[----:B------:R-:W-:-:S04]  /*04c0*/  ULOP3.LUT UR4, UR4, 0x1, URZ, 0xc0, !UPT ;  /* 0x0000000104047892 */ /* 0x000fc8000f8ec0ff */
[----:B------:R-:W-:-:S11]  /*04d0*/  UISETP.NE.U32.AND UP2, UPT, UR4, 0x1, UPT ;  /* 0x000000010400788c */ /* 0x000fd6000bf45070 */
.L_x_8:
[----:B-12---:R-:W1:Y:S01]  /*04e0*/  SHFL.IDX PT, R2, R73, RZ, 0x1f ;  /* 0x00001fff49027589 */ /* 0x006e6200000e0000 */
[----:B------:R-:W-:-:S04]  /*04f0*/  UISETP.NE.AND UP1, UPT, UR8, 0x2, UPT ;  /* 0x000000020800788c */ /* 0x000fc8000bf25270 */
[----:B------:R-:W-:Y:S01]  /*0500*/  USEL UR6, URZ, 0x1, UP1 ;  /* 0x00000001ff067887 */ /* 0x000fe20008800000 */
[----:B-1----:R-:W-:-:S13]  /*0510*/  ISETP.NE.AND P0, PT, R2, RZ, PT ;  /* 0x000000ff0200720c */ /* 0x002fda0003f05270 */
[----:B------:R-:W-:Y:S05]  /*0520*/  @P0 BRA `(.L_x_9) ;  /* 0x0000000000680947 */ /* 0x000fea0003800000 */
[----:B------:R-:W1:Y:S01]  /*0530*/  S2UR UR5, SR_CgaCtaId ;  /* 0x00000000000579c3 */ /* 0x000e620000008800 */
[----:B------:R-:W-:Y:S01]  /*0540*/  UMOV UR7, 0x400 ;  /* 0x0000040000077882 */ /* 0x000fe20000000000 */
[----:B------:R-:W-:Y:S01]  /*0550*/  UMOV UR4, 0x1 ;  /* 0x0000000100047882 */ /* 0x000fe20000000000 */
[----:B------:R-:W-:Y:S01]  /*0560*/  ELECT P0, URZ, PT ;  /* 0x0000000000ff782f */ /* 0x000fe20003800000 */
[----:B------:R-:W-:-:S04]  /*0570*/  UIADD3 UR10, UPT, UPT, -UR4, 0x100000, URZ ;  /* 0x00100000040a7890 */ /* 0x000fc8000fffe1ff */
[----:B------:R-:W-:Y:S02]  /*0580*/  USHF.L.U32 UR11, UR10, 0xb, URZ ;  /* 0x0000000b0a0b7899 */ /* 0x000fe400080006ff */
[----:B------:R-:W-:Y:S02]  /*0590*/  USHF.L.U32 UR10, UR10, 0x1, URZ ;  /* 0x000000010a0a7899 */ /* 0x000fe400080006ff */
[----:B-1----:R-:W-:Y:S01]  /*05a0*/  ULEA UR5, UR5, UR7, 0x18 ;  /* 0x0000000705057291 */ /* 0x002fe2000f8ec0ff */
[----:B------:R-:W1:Y:S11]  /*05b0*/  FENCE.VIEW.ASYNC.S ;  /* 0x00000000000073c6 */ /* 0x000e760000000000 */
[----:B-1----:R1:W2:Y:S01]  /*05c0*/  SYNCS.EXCH.64 URZ, [UR5], UR10 ;  /* 0x0000000a05ff75b2 */ /* 0x0022a20008000100 */
[----:B------:R1:W3:Y:S01]  /*05d0*/  SYNCS.EXCH.64 URZ, [UR5+0x40], UR10 ;  /* 0x0000400a05ff75b2 */ /* 0x0002e20008000100 */
[----:B------:R1:W4:Y:S01]  /*05e0*/  SYNCS.EXCH.64 URZ, [UR5+0x8], UR10 ;  /* 0x0000080a05ff75b2 */ /* 0x0003220008000100 */
[----:B------:R1:W1:Y:S01]  /*05f0*/  SYNCS.EXCH.64 URZ, [UR5+0x48], UR10 ;  /* 0x0000480a05ff75b2 */ /* 0x0002620008000100 */
        /* <DEDUP_REMOVED lines=12> */
[----:B------:R-:W-:Y:S01]  /*06c0*/  NOP ;  /* 0x0000000000007918 */ /* 0x000fe20000000000 */
.L_x_9:
[----:B------:R-:W2:Y:S01]  /*06d0*/  SHFL.IDX PT, R2, R73, RZ, 0x1f ;  /* 0x00001fff49027589 */ /* 0x000ea200000e0000 */
[----:B------:R-:W-:Y:S01]  /*06e0*/  NOP ;  /* 0x0000000000007918 */ /* 0x000fe20000000000 */
[----:B--2---:R-:W-:-:S13]  /*06f0*/  ISETP.NE.AND P0, PT, R2, 0x1, PT ;  /* 0x000000010200780c */ /* 0x004fda0003f05270 */
[----:B------:R-:W-:Y:S05]  /*0700*/  @P0 BRA `(.L_x_10) ;  /* 0x0000000000580947 */ /* 0x000fea0003800000 */
[----:B------:R-:W2:Y:S01]  /*0710*/  S2UR UR7, SR_CgaCtaId ;  /* 0x00000000000779c3 */ /* 0x000ea20000008800 */
[----:B------:R-:W-:Y:S01]  /*0720*/  UMOV UR9, 0x400 ;  /* 0x0000040000097882 */ /* 0x000fe20000000000 */
[----:B-1----:R-:W-:Y:S01]  /*0730*/  UMOV UR5, 0x20 ;  /* 0x0000002000057882 */ /* 0x002fe20000000000 */
[----:B------:R-:W-:Y:S01]  /*0740*/  UMOV UR4, 0x80 ;  /* 0x0000008000047882 */ /* 0x000fe20000000000 */
[----:B------:R-:W-:-:S04]  /*0750*/  UIADD3 UR10, UPT, UPT, -UR5, 0x100000, URZ ;  /* 0x00100000050a7890 */ /* 0x000fc8000fffe1ff */
[----:B------:R-:W-:Y:S02]  /*0760*/  USHF.L.U32 UR11, UR10, 0xb, URZ ;  /* 0x0000000b0a0b7899 */ /* 0x000fe400080006ff */
[----:B------:R-:W-:Y:S02]  /*0770*/  USHF.L.U32 UR10, UR10, 0x1, URZ ;  /* 0x000000010a0a7899 */ /* 0x000fe400080006ff */
[----:B------:R-:W-:-:S04]  /*0780*/  UIADD3 UR4, UPT, UPT, -UR4, 0x100000, URZ ;  /* 0x0010000004047890 */ /* 0x000fc8000fffe1ff */
[----:B------:R-:W-:Y:S02]  /*0790*/  USHF.L.U32 UR5, UR4, 0xb, URZ ;  /* 0x0000000b04057899 */ /* 0x000fe400080006ff */
[----:B------:R-:W-:Y:S01]  /*07a0*/  USHF.L.U32 UR4, UR4, 0x1, URZ ;  /* 0x0000000104047899 */ /* 0x000fe200080006ff */
[----:B------:R-:W-:Y:S01]  /*07b0*/  ELECT P0, URZ, PT ;  /* 0x0000000000ff782f */ /* 0x000fe20003800000 */
[----:B--2---:R-:W-:Y:S01]  /*07c0*/  ULEA UR7, UR7, UR9, 0x18 ;  /* 0x0000000907077291 */ /* 0x004fe2000f8ec0ff */
[----:B------:R-:W1:Y:S11]  /*07d0*/  FENCE.VIEW.ASYNC.S ;  /* 0x00000000000073c6 */ /* 0x000e760000000000 */
[----:B-1----:R2:W1:Y:S01]  /*07e0*/  SYNCS.EXCH.64 URZ, [UR7+0x80], UR10 ;  /* 0x0000800a07ff75b2 */ /* 0x0024620008000100 */
[----:B------:R2:W1:Y:S01]  /*07f0*/  SYNCS.EXCH.64 URZ, [UR7+0xa0], UR4 ;  /* 0x0000a00407ff75b2 */ /* 0x0004620008000100 */
[----:B------:R2:W1:Y:S01]  /*0800*/  SYNCS.EXCH.64 URZ, [UR7+0x88], UR10 ;  /* 0x0000880a07ff75b2 */ /* 0x0004620008000100 */
[----:B------:R2:W1:Y:S01]  /*0810*/  SYNCS.EXCH.64 URZ, [UR7+0xa8], UR4 ;  /* 0x0000a80407ff75b2 */ /* 0x0004620008000100 */
[----:B------:R2:W1:Y:S01]  /*0820*/  SYNCS.EXCH.64 URZ, [UR7+0x90], UR10 ;  /* 0x0000900a07ff75b2 */ /* 0x0004620008000100 */
[----:B------:R2:W1:Y:S01]  /*0830*/  SYNCS.EXCH.64 URZ, [UR7+0xb0], UR4 ;  /* 0x0000b00407ff75b2 */ /* 0x0004620008000100 */
[----:B------:R2:W1:Y:S01]  /*0840*/  SYNCS.EXCH.64 URZ, [UR7+0x98], UR10 ;  /* 0x0000980a07ff75b2 */ /* 0x0004620008000100 */
[----:B------:R2:W1:Y:S02]  /*0850*/  SYNCS.EXCH.64 URZ, [UR7+0xb8], UR4 ;  /* 0x0000b80407ff75b2 */ /* 0x0004640008000100 */
[----:B--2---:R-:W-:Y:S01]  /*0860*/  NOP ;  /* 0x0000000000007918 */ /* 0x004fe20000000000 */
.L_x_10:
[----:B------:R-:W2:Y:S01]  /*0870*/  SHFL.IDX PT, R2, R73, RZ, 0x1f ;  /* 0x00001fff49027589 */ /* 0x000ea200000e0000 */
[----:B------:R-:W-:Y:S01]  /*0880*/  NOP ;  /* 0x0000000000007918 */ /* 0x000fe20000000000 */
[----:B--2---:R-:W-:-:S13]  /*0890*/  ISETP.NE.AND P0, PT, R2, 0x3, PT ;  /* 0x000000030200780c */ /* 0x004fda0003f05270 */
[----:B------:R-:W-:Y:S05]  /*08a0*/  @P0 BRA `(.L_x_11) ;  /* 0x0000000000300947 */ /* 0x000fea0003800000 */
[----:B-1----:R-:W1:Y:S01]  /*08b0*/  S2UR UR5, SR_CgaCtaId ;  /* 0x00000000000579c3 */ /* 0x002e620000008800 */
        /* <DEDUP_REMOVED lines=8> */
[----:B-1----:R2:W1:Y:S01]  /*0940*/  SYNCS.EXCH.64 URZ, [UR5+0xc0], UR10 ;  /* 0x0000c00a05ff75b2 */ /* 0x0024620008000100 */
[----:B------:R2:W1:Y:S02]  /*0950*/  SYNCS.EXCH.64 URZ, [UR5+0xc8], UR10 ;  /* 0x0000c80a05ff75b2 */ /* 0x0004640008000100 */
[----:B--2---:R-:W-:Y:S01]  /*0960*/  NOP ;  /* 0x0000000000007918 */ /* 0x004fe20000000000 */
.L_x_11:
[----:B------:R-:W2:Y:S01]  /*0970*/  SHFL.IDX PT, R2, R73, RZ, 0x1f ;  /* 0x00001fff49027589 */ /* 0x000ea200000e0000 */
[----:B------:R-:W-:Y:S01]  /*0980*/  NOP ;  /* 0x0000000000007918 */ /* 0x000fe20000000000 */
[----:B--2---:R-:W-:-:S13]  /*0990*/  ISETP.NE.AND P0, PT, R2, 0x4, PT ;  /* 0x000000040200780c */ /* 0x004fda0003f05270 */
[----:B------:R-:W-:Y:S05]  /*09a0*/  @P0 BRA `(.L_x_12) ;  /* 0x0000000000440947 */ /* 0x000fea0003800000 */
[----:B-1----:R-:W1:Y:S01]  /*09b0*/  S2UR UR5, SR_CgaCtaId ;  /* 0x00000000000579c3 */ /* 0x002e620000008800 */
[----:B------:R-:W-:Y:S01]  /*09c0*/  UMOV UR9, 0x100 ;  /* 0x0000010000097882 */ /* 0x000fe20000000000 */
[----:B------:R-:W-:Y:S01]  /*09d0*/  UMOV UR7, 0x400 ;  /* 0x0000040000077882 */ /* 0x000fe20000000000 */
[----:B------:R-:W-:Y:S01]  /*09e0*/  USEL UR9, UR9, 0xe0, UP2 ;  /* 0x000000e009097887 */ /* 0x000fe20009000000 */
[----:B------:R-:W-:Y:S01]  /*09f0*/  UMOV UR4, 0x1 ;  /* 0x0000000100047882 */ /* 0x000fe20000000000 */
[----:B------:R-:W-:Y:S01]  /*0a00*/  ELECT P0, URZ, PT ;  /* 0x0000000000ff782f */ /* 0x000fe20003800000 */
[----:B------:R-:W-:-:S04]  /*0a10*/  UIADD3 UR10, UPT, UPT, -UR4, 0x100000, URZ ;  /* 0x00100000040a7890 */ /* 0x000fc8000fffe1ff */
[----:B------:R-:W-:Y:S02]  /*0a20*/  USHF.L.U32 UR11, UR10, 0xb, URZ ;  /* 0x0000000b0a0b7899 */ /* 0x000fe400080006ff */
[----:B------:R-:W-:Y:S02]  /*0a30*/  USHF.L.U32 UR10, UR10, 0x1, URZ ;  /* 0x000000010a0a7899 */ /* 0x000fe400080006ff */
        /* <DEDUP_REMOVED lines=8> */
.L_x_12:
        /* <DEDUP_REMOVED lines=20> */
[----:B------:R2:W1:Y:S02]  /*0c00*/  SYNCS.EXCH.64 URZ, [UR7+0xf8], UR4 ;  /* 0x0000f80407ff75b2 */ /* 0x0004640008000100 */
[----:B--2---:R-:W-:Y:S01]  /*0c10*/  NOP ;  /* 0x0000000000007918 */ /* 0x004fe20000000000 */
.L_x_13:
[----:B-1----:R-:W1:Y:S01]  /*0c20*/  S2UR UR5, SR_CTAID.X ;  /* 0x00000000000579c3 */ /* 0x002e620000002500 */
[----:B------:R-:W-:-:S05]  /*0c30*/  CS2R.32 R64, SR_CgaSize ;  /* 0x0000000000407805 */ /* 0x000fca0000008a00 */
[----:B------:R-:W-:-:S05]  /*0c40*/  IMAD R64, R64, -0xa0, RZ ;  /* 0xffffff6040407824 */ /* 0x000fca00078e02ff */
[----:B------:R-:W-:-:S14]  /*0c50*/  R2UR UR9, R64 ;  /* 0x00000000400972ca */ /* 0x000fdc00000e0000 */
[----:B------:R-:W2:Y:S01]  /*0c60*/  LDCU UR9, c[0x0][UR9+0x2b0] ;  /* 0x00005600090977ac */ /* 0x000ea20008000800 */
[----:B------:R-:W-:Y:S01]  /*0c70*/  NOP ;  /* 0x0000000000007918 */ /* 0x000fe20000000000 */
[----:B------:R-:W-:-:S05]  /*0c80*/  CS2R.32 R64, SR_CgaSize ;  /* 0x0000000000407805 */ /* 0x000fca0000008a00 */
[----:B------:R-:W-:-:S05]  /*0c90*/  IMAD R64, R64, -0xa0, RZ ;  /* 0xffffff6040407824 */ /* 0x000fca00078e02ff */
[----:B------:R-:W-:-:S14]  /*0ca0*/  R2UR UR7, R64 ;  /* 0x00000000400772ca */ /* 0x000fdc00000e0000 */
[----:B------:R-:W3:Y:S01]  /*0cb0*/  LDCU UR7, c[0x0][UR7+0x2b4] ;  /* 0x00005680070777ac */ /* 0x000ee20008000800 */
[----:B------:R-:W4:Y:S08]  /*0cc0*/  S2UR UR4, SR_CTAID.Y ;  /* 0x00000000000479c3 */ /* 0x000f300000002600 */
[----:B------:R-:W3:Y:S01]  /*0cd0*/  LDC R9, c[0x0][0xb24] ;  /* 0x0002c900ff097b82 */ /* 0x000ee20000000800 */
[----:B-1----:R-:W-:-:S02]  /*0ce0*/  I2FP.F32.U32 R4, UR5 ;  /* 0x0000000500047c45 */ /* 0x002fc40008201000 */
[----:B------:R-:W-:-:S05]  /*0cf0*/  CS2R.32 R5, SR_CgaSize ;  /* 0x0000000000057805 */ /* 0x000fca0000008a00 */
[----:B------:R-:W-:-:S06]  /*0d00*/  IMAD R5, R5, -0xa0, RZ ;  /* 0xffffff6005057824 */ /* 0x000fcc00078e02ff */
[----:B------:R-:W1:Y:S01]  /*0d10*/  LDC R5, c[0x0][R5+0x2a0] ;  /* 0x0000a80005057b82 */ /* 0x000e620000000800 */
[----:B------:R-:W-:Y:S01]  /*0d20*/  MOV R19, UR5 ;  /* 0x0000000500137c02 */ /* 0x000fe20008000f00 */
[----:B--2---:R-:W-:Y:S01]  /*0d30*/  FMUL R4, R4, UR9 ;  /* 0x0000000904047c20 */ /* 0x004fe20008400000 */
[----:B----4-:R-:W-:Y:S02]  /*0d40*/  I2FP.F32.U32 R2, UR4 ;  /* 0x0000000400027c45 */ /* 0x010fe40008201000 */
[----:B------:R-:W-:-:S05]  /*0d50*/  CS2R.32 R3, SR_CgaSize ;  /* 0x0000000000037805 */ /* 0x000fca0000008a00 */
[----:B------:R-:W-:-:S06]  /*0d60*/  IMAD R3, R3, -0xa0, RZ ;  /* 0xffffff6003037824 */ /* 0x000fcc00078e02ff */
[----:B------:R-:W2:Y:S01]  /*0d70*/  LDC R3, c[0x0][R3+0x2a4] ;  /* 0x0000a90003037b82 */ /* 0x000ea20000000800 */
[----:B------:R-:W4:Y:S01]  /*0d80*/  F2I.U32.TRUNC.NTZ R64, R4 ;  /* 0x0000000400407305 */ /* 0x000f22000020f000 */
[----:B------:R-:W-:Y:S01]  /*0d90*/  MOV R16, UR4 ;  /* 0x0000000400107c02 */ /* 0x000fe20008000f00 */
[----:B---3--:R-:W-:-:S05]  /*0da0*/  FMUL R2, R2, UR7 ;  /* 0x0000000702027c20 */ /* 0x008fca0008400000 */
[----:B------:R-:W-:Y:S01]  /*0db0*/  BAR.SYNC.DEFER_BLOCKING 0x0 ;  /* 0x0000000000007b1d */ /* 0x000fe20000010000 */
[----:B------:R-:W-:-:S05]  /*0dc0*/  ISETP.GE.AND P0, PT, R9, 0x1, PT ;  /* 0x000000010900780c */ /* 0x000fca0003f06270 */
[----:B------:R-:W3:Y:S02]  /*0dd0*/  F2I.U32.TRUNC.NTZ R62, R2 ;  /* 0x00000002003e7305 */ /* 0x000ee4000020f000 */
[----:B------:R-:W2:Y:S01]  /*0de0*/  S2UR UR57, SR_CTAID.Z ;  /* 0x00000000003979c3 */ /* 0x000ea20000002700 */
[----:B----4-:R-:W-:-:S05]  /*0df0*/  IADD3 R64, PT, PT, -R64, RZ, RZ ;  /* 0x000000ff40407210 */ /* 0x010fca0007ffe1ff */
[----:B-1----:R-:W-:Y:S01]  /*0e00*/  IMAD R64, R5, R64, UR5 ;  /* 0x0000000505407e24 */ /* 0x002fe2000f8e0240 */
[----:B---3--:R-:W-:-:S05]  /*0e10*/  IADD3 R62, PT, PT, -R62, RZ, RZ ;  /* 0x000000ff3e3e7210 */ /* 0x008fca0007ffe1ff */
[----:B--2---:R-:W-:Y:S01]  /*0e20*/  IMAD R62, R3, R62, UR4 ;  /* 0x00000004033e7e24 */ /* 0x004fe2000f8e023e */
[----:B------:R-:W-:Y:S06]  /*0e30*/  @!P0 BRA `(.L_x_14) ;  /* 0x0000000000b88947 */ /* 0x000fec0003800000 */
[----:B------:R-:W1:Y:S01]  /*0e40*/  LDC.64 R4, c[0x0][0xb18] ;  /* 0x0002c600ff047b82 */ /* 0x000e620000000a00 */
[----:B------:R-:W-:-:S07]  /*0e50*/  ISETP.NE.AND P0, PT, R9, 0x1, PT ;  /* 0x000000010900780c */ /* 0x000fce0003f05270 */
[----:B------:R-:W2:Y:S08]  /*0e60*/  LDC R10, c[0x0][0xb0c] ;  /* 0x0002c300ff0a7b82 */ /* 0x000eb00000000800 */
[----:B------:R-:W3:Y:S08]  /*0e70*/  LDC R11, c[0x0][0x370] ;  /* 0x0000dc00ff0b7b82 */ /* 0x000ef00000000800 */
[----:B------:R-:W4:Y:S01]  /*0e80*/  LDC R12, c[0x0][0x374] ;  /* 0x0000dd00ff0c7b82 */ /* 0x000f220000000800 */
[----:B-1----:R-:W-:-:S07]  /*0e90*/  ISETP.NE.AND P1, PT, R4, 0x1, PT ;  /* 0x000000010400780c */ /* 0x002fce0003f25270 */
[----:B------:R-:W3:Y:S01]  /*0ea0*/  LDC.64 R6, c[0x0][0xb10] ;  /* 0x0002c400ff067b82 */ /* 0x000ee20000000a00 */
[----:B--2---:R-:W-:-:S07]  /*0eb0*/  ISETP.NE.AND P2, PT, R10, 0x1, PT ;  /* 0x000000010a00780c */ /* 0x004fce0003f45270 */
[----:B------:R-:W1:Y:S08]  /*0ec0*/  LDC R8, c[0x0][0xb20] ;  /* 0x0002c800ff087b82 */ /* 0x000e700000000800 */
[----:B------:R-:W2:Y:S01]  /*0ed0*/  LDC.64 R2, c[0x0][0xb28] ;  /* 0x0002ca00ff027b82 */ /* 0x000ea20000000a00 */
[----:B----4-:R-:W-:-:S04]  /*0ee0*/  IMAD.HI.U32 R13, R12, R5, RZ ;  /* 0x000000050c0d7227 */ /* 0x010fc800078e00ff */
[----:B------:R-:W-:-:S04]  /*0ef0*/  IMAD.HI.U32 R5, R16, R5, RZ ;  /* 0x0000000510057227 */ /* 0x000fc800078e00ff */
[----:B---3--:R-:W-:-:S04]  /*0f00*/  IMAD.HI.U32 R14, R11, R6, RZ ;  /* 0x000000060b0e7227 */ /* 0x008fc800078e00ff */
[C---:B------:R-:W-:Y:S01]  /*0f10*/  IMAD.HI.U32 R18, R19.reuse, R6, RZ ;  /* 0x0000000613127227 */ /* 0x040fe200078e00ff */
[-C--:B------:R-:W-:Y:S02]  /*0f20*/  @P2 SHF.R.U32.HI R11, RZ, R7.reuse, R14 ;  /* 0x00000007ff0b2219 */ /* 0x080fe4000001160e */
[-C--:B-1----:R-:W-:Y:S02]  /*0f30*/  @P1 SHF.R.U32.HI R12, RZ, R8.reuse, R13 ;  /* 0x00000008ff0c1219 */ /* 0x082fe4000001160d */
[----:B------:R-:W-:Y:S02]  /*0f40*/  SHF.R.U32.HI R5, RZ, R8, R5 ;  /* 0x00000008ff057219 */ /* 0x000fe40000011605 */
[----:B------:R-:W-:Y:S02]  /*0f50*/  SHF.R.U32.HI R18, RZ, R7, R18 ;  /* 0x00000007ff127219 */ /* 0x000fe40000011612 */
[----:B------:R-:W-:Y:S01]  /*0f60*/  SEL R5, R16, R5, !P1 ;  /* 0x0000000510057207 */ /* 0x000fe20004800000 */
[----:B--2---:R-:W-:Y:S01]  /*0f70*/  IMAD.HI.U32 R14, R12, R2, RZ ;  /* 0x000000020c0e7227 */ /* 0x004fe200078e00ff */
[----:B------:R-:W-:-:S02]  /*0f80*/  SEL R7, R19, R18, !P2 ;  /* 0x0000001213077207 */ /* 0x000fc40005000000 */
[----:B------:R-:W-:Y:S01]  /*0f90*/  IADD3 R13, PT, PT, -R5, RZ, RZ ;  /* 0x000000ff050d7210 */ /* 0x000fe20007ffe1ff */
[----:B------:R-:W-:Y:S01]  /*0fa0*/  IMAD.HI.U32 R6, R11, R2, RZ ;  /* 0x000000020b067227 */ /* 0x000fe200078e00ff */
[----:B------:R-:W-:-:S03]  /*0fb0*/  @P0 SHF.R.U32.HI R12, RZ, R3, R14 ;  /* 0x00000003ff0c0219 */ /* 0x000fc6000001160e */
[----:B------:R-:W-:Y:S01]  /*0fc0*/  IMAD R13, R4, R13, R16 ;  /* 0x0000000d040d7224 */ /* 0x000fe200078e0210 */
[----:B------:R-:W-:Y:S01]  /*0fd0*/  @P0 SHF.R.U32.HI R11, RZ, R3, R6 ;  /* 0x00000003ff0b0219 */ /* 0x000fe20000011606 */
[----:B------:R-:W-:-:S04]  /*0fe0*/  IMAD R12, R12, R9, RZ ;  /* 0x000000090c0c7224 */ /* 0x000fc800078e02ff */
[----:B------:R-:W-:Y:S01]  /*0ff0*/  IMAD R6, R11, R9, RZ ;  /* 0x000000090b067224 */ /* 0x000fe200078e02ff */
[----:B------:R-:W-:-:S04]  /*1000*/  ISETP.GE.AND P1, PT, R5, R12, PT ;  /* 0x0000000c0500720c */ /* 0x000fc80003f26270 */
[----:B------:R-:W-:Y:S01]  /*1010*/  ISETP.GE.OR P1, PT, R7, R6, P1 ;  /* 0x000000060700720c */ /* 0x000fe20000f26670 */
[----:B------:R-:W-:-:S05]  /*1020*/  IMAD.HI.U32 R6, R5, R2, RZ ;  /* 0x0000000205067227 */ /* 0x000fca00078e00ff */
[----:B------:R-:W-:-:S04]  /*1030*/  SHF.R.U32.HI R6, RZ, R3, R6 ;  /* 0x00000003ff067219 */ /* 0x000fc80000011606 */
[----:B------:R-:W-:-:S03]  /*1040*/  SEL R6, R5, R6, !P0 ;  /* 0x0000000605067207 */ /* 0x000fc60004000000 */
[----:B------:R-:W-:Y:S01]  /*1050*/  @!P1 IMAD.HI.U32 R8, R7, R2, RZ ;  /* 0x0000000207089227 */ /* 0x000fe200078e00ff */
[----:B------:R-:W-:-:S04]  /*1060*/  IADD3 R2, PT, PT, -R6, RZ, RZ ;  /* 0x000000ff06027210 */ /* 0x000fc80007ffe1ff */
[----:B------:R-:W-:Y:S01]  /*1070*/  @!P1 SHF.R.U32.HI R8, RZ, R3, R8 ;  /* 0x00000003ff089219 */ /* 0x000fe20000011608 */
[----:B------:R-:W-:-:S03]  /*1080*/  IMAD R2, R9, R2, R5 ;  /* 0x0000000209027224 */ /* 0x000fc600078e0205 */
[----:B------:R-:W-:-:S05]  /*1090*/  @!P1 SEL R3, R7, R8, !P0 ;  /* 0x0000000807039207 */ /* 0x000fca0004000000 */
[--C-:B------:R-:W-:Y:S02]  /*10a0*/  @!P1 IMAD.IADD R6, R6, 0x1, -R3.reuse ;  /* 0x0000000106069824 */ /* 0x100fe400078e0a03 */
[----:B------:R-:W-:Y:S01]  /*10b0*/  @!P1 IMAD R3, R2, R11, R3 ;  /* 0x0000000b02039224 */ /* 0x000fe200078e0203 */
[----:B------:R-:W-:Y:S01]  /*10c0*/  IADD3 R2, PT, PT, -R7, RZ, RZ ;  /* 0x000000ff07027210 */ /* 0x000fe20007ffe1ff */
[----:B------:R-:W-:Y:S02]  /*10d0*/  @!P1 IMAD R5, R6, R9, R7 ;  /* 0x0000000906059224 */ /* 0x000fe400078e0207 */
[----:B------:R-:W-:Y:S02]  /*10e0*/  @!P1 IMAD.MOV.U32 R7, RZ, RZ, R3 ;  /* 0x000000ffff079224 */ /* 0x000fe400078e0003 */
[----:B------:R-:W-:Y:S02]  /*10f0*/  IMAD R2, R10, R2, R19 ;  /* 0x000000020a027224 */ /* 0x000fe400078e0213 */
[----:B------:R-:W-:-:S02]  /*1100*/  IMAD R16, R5, R4, R13 ;  /* 0x0000000405107224 */ /* 0x000fc400078e020d */
[----:B------:R-:W-:Y:S02]  /*1110*/  IMAD R19, R7, R10, R2 ;  /* 0x0000000a07137224 */ /* 0x000fe400078e0202 */
.L_x_14:
[----:B------:R-:W1:Y:S01]  /*1120*/  LDCU UR4, c[0x0][0xb30] ;  /* 0x00016600ff0477ac */ /* 0x000e620008000800 */
[----:B------:R-:W2:Y:S08]  /*1130*/  S2UR UR45, SR_CgaCtaId ;  /* 0x00000000002d79c3 */ /* 0x000eb00000008800 */
[----:B------:R-:W3:Y:S01]  /*1140*/  LDC R26, c[0x0][0xb24] ;  /* 0x0002c900ff1a7b82 */ /* 0x000ee20000000800 */
[----:B-1----:R-:W-:-:S09]  /*1150*/  UISETP.NE.AND UP1, UPT, UR4, 0x1, UPT ;  /* 0x000000010400788c */ /* 0x002fd2000bf25270 */
[----:B--2---:R-:W-:Y:S05]  /*1160*/  BRA.U UP1, `(.L_x_15) ;  /* 0x0000000101407547 */ /* 0x004fea000b800000 */
[----:B------:R-:W1:Y:S08]  /*1170*/  LDC.64 R4, c[0x0][0xb10] ;  /* 0x0002c400ff047b82 */ /* 0x000e700000000a00 */
[----:B------:R-:W2:Y:S08]  /*1180*/  LDC.64 R2, c[0x0][0xb18] ;  /* 0x0002c600ff027b82 */ /* 0x000eb00000000a00 */
[----:B------:R-:W4:Y:S08]  /*1190*/  LDC R6, c[0x0][0xb20] ;  /* 0x0002c800ff067b82 */ /* 0x000f300000000800 */
[----:B------:R-:W3:Y:S01]  /*11a0*/  LDC R8, c[0x0][0xb0c] ;  /* 0x0002c300ff087b82 */ /* 0x000ee20000000800 */
[----:B-1----:R-:W-:-:S05]  /*11b0*/  IMAD.HI.U32 R4, R19, R4, RZ ;  /* 0x0000000413047227 */ /* 0x002fca00078e00ff */
[----:B------:R-:W-:Y:S01]  /*11c0*/  SHF.R.U32.HI R4, RZ, R5, R4 ;  /* 0x00000005ff047219 */ /* 0x000fe20000011604 */
[----:B--2---:R-:W-:Y:S01]  /*11d0*/  IMAD.HI.U32 R3, R16, R3, RZ ;  /* 0x0000000310037227 */ /* 0x004fe200078e00ff */
[----:B------:R-:W-:-:S04]  /*11e0*/  ISETP.NE.AND P0, PT, R2, 0x1, PT ;  /* 0x000000010200780c */ /* 0x000fc80003f05270 */
[----:B----4-:R-:W-:-:S04]  /*11f0*/  SHF.R.U32.HI R3, RZ, R6, R3 ;  /* 0x00000006ff037219 */ /* 0x010fc80000011603 */
[----:B------:R-:W-:Y:S02]  /*1200*/  SEL R3, R16, R3, !P0 ;  /* 0x0000000310037207 */ /* 0x000fe40004000000 */
[----:B---3--:R-:W-:-:S04]  /*1210*/  ISETP.NE.AND P1, PT, R8, 0x1, PT ;  /* 0x000000010800780c */ /* 0x008fc80003f25270 */
[----:B------:R-:W-:-:S05]  /*1220*/  SEL R4, R19, R4, !P1 ;  /* 0x0000000413047207 */ /* 0x000fca0004800000 */
[----:B------:R-:W-:Y:S02]  /*1230*/  IMAD.IADD R5, R3, 0x1, -R4 ;  /* 0x0000000103057824 */ /* 0x000fe400078e0a04 */
[----:B------:R-:W-:Y:S02]  /*1240*/  IMAD.IADD R3, R4, 0x1, -R3 ;  /* 0x0000000104037824 */ /* 0x000fe400078e0a03 */
[----:B------:R-:W-:Y:S02]  /*1250*/  IMAD R19, R5, R8, R19 ;  /* 0x0000000805137224 */ /* 0x000fe400078e0213 */
[----:B------:R-:W-:-:S07]  /*1260*/  IMAD R16, R3, R2, R16 ;  /* 0x0000000203107224 */ /* 0x000fce00078e0210 */
.L_x_15:
[----:B------:R-:W-:Y:S01]  /*1270*/  BAR.SYNC.DEFER_BLOCKING 0x0 ;  /* 0x0000000000007b1d */ /* 0x000fe20000010000 */
[----:B------:R-:W-:Y:S01]  /*1280*/  UISETP.NE.AND UP1, UPT, UR8, 0x2, UPT ;  /* 0x000000020800788c */ /* 0x000fe2000bf25270 */
[----:B------:R-:W-:Y:S02]  /*1290*/  ISETP.NE.OR P5, PT, R0, 0x2, !P5 ;  /* 0x000000020000780c */ /* 0x000fe40006fa5670 */
[----:B------:R-:W-:-:S06]  /*12a0*/  LOP3.LUT R2, R72, 0x1f, RZ, 0xc0, !PT ;  /* 0x0000001f48027812 */ /* 0x000fcc00078ec0ff */
[----:B------:R-:W-:Y:S05]  /*12b0*/  BRA.U UP1, `(.L_x_16) ;  /* 0x0000001901847547 */ /* 0x000fea000b800000 */
[----:B------:R-:W1:Y:S01]  /*12c0*/  LDCU UR6, c[0x0][0x388] ;  /* 0x00007100ff0677ac */ /* 0x000e620008000800 */
[----:B------:R-:W2:Y:S01]  /*12d0*/  LDC R11, c[0x0][0x370] ;  /* 0x0000dc00ff0b7b82 */ /* 0x000ea20000000800 */
[----:B------:R-:W-:Y:S01]  /*12e0*/  PLOP3.LUT P0, PT, PT, PT, UP2, 0x80, 0x8 ;  /* 0x000000000008781c */ /* 0x000fe20003f0f028 */
[----:B------:R-:W-:Y:S01]  /*12f0*/  IMAD.MOV.U32 R10, RZ, RZ, RZ ;  /* 0x000000ffff0a7224 */ /* 0x000fe200078e00ff */
[----:B------:R-:W4:Y:S01]  /*1300*/  LDCU UR4, c[0x0][0x38c] ;  /* 0x00007180ff0477ac */ /* 0x000f220008000800 */
[----:B------:R-:W-:Y:S02]  /*1310*/  ISETP.EQ.OR P4, PT, R2, RZ, P5 ;  /* 0x000000ff0200720c */ /* 0x000fe40002f82670 */
[----:B------:R-:W-:Y:S01]  /*1320*/  PLOP3.LUT P0, PT, P0, PT, PT, 0x8, 0x80 ;  /* 0x000000000080781c */ /* 0x000fe2000070e170 */
[----:B------:R-:W3:Y:S01]  /*1330*/  LDCU UR41, c[0x0][0x390] ;  /* 0x00007200ff2977ac */ /* 0x000ee20008000800 */
[----:B------:R-:W2:Y:S01]  /*1340*/  LDC R0, c[0x0][0x374] ;  /* 0x0000dd00ff007b82 */ /* 0x000ea20000000800 */
[----:B------:R-:W2:Y:S01]  /*1350*/  LDCU.64 UR42, c[0x0][0x348] ;  /* 0x00006900ff2a77ac */ /* 0x000ea20008000a00 */
[----:B------:R-:W-:Y:S01]  /*1360*/  UMOV UR39, 0x1 ;  /* 0x0000000100277882 */ /* 0x000fe20000000000 */
[----:B------:R-:W-:Y:S01]  /*1370*/  UMOV UR38, URZ ;  /* 0x000000ff00267c82 */ /* 0x000fe20008000000 */
[----:B-1----:R-:W-:Y:S01]  /*1380*/  UIADD3 UR6, UPT, UPT, UR6, 0x3f, URZ ;  /* 0x0000003f06067890 */ /* 0x002fe2000fffe0ff */
[----:B------:R-:W-:Y:S01]  /*1390*/  UMOV UR28, URZ ;  /* 0x000000ff001c7c82 */ /* 0x000fe20008000000 */
[----:B------:R-:W-:-:S02]  /*13a0*/  UMOV UR31, URZ ;  /* 0x000000ff001f7c82 */ /* 0x000fc40008000000 */
[----:B------:R-:W-:-:S04]  /*13b0*/  USHF.R.S32.HI UR5, URZ, 0x1f, UR6 ;  /* 0x0000001fff057899 */ /* 0x000fc80008011406 */
[----:B------:R-:W-:-:S04]  /*13c0*/  ULEA.HI UR5, UR5, UR6, URZ, 0x6 ;  /* 0x0000000605057291 */ /* 0x000fc8000f8f30ff */
[----:B------:R-:W-:-:S04]  /*13d0*/  USHF.R.S32.HI UR5, URZ, 0x6, UR5 ;  /* 0x00000006ff057899 */ /* 0x000fc80008011405 */
[----:B----4-:R-:W-:-:S04]  /*13e0*/  UIMAD UR4, UR5, UR4, URZ ;  /* 0x00000004050472a4 */ /* 0x010fc8000f8e02ff */
[----:B---3--:R-:W-:-:S04]  /*13f0*/  UIMAD UR41, UR4, UR41, URZ ;  /* 0x00000029042972a4 */ /* 0x008fc8000f8e02ff */
[----:B------:R-:W-:Y:S02]  /*1400*/  UISETP.NE.AND UP1, UPT, UR41, URZ, UPT ;  /* 0x000000ff2900728c */ /* 0x000fe4000bf25270 */
[----:B------:R-:W-:-:S04]  /*1410*/  UISETP.LT.U32.AND UP0, UPT, UR41, 0x8, UPT ;  /* 0x000000082900788c */ /* 0x000fc8000bf01070 */
[----:B------:R-:W-:-:S04]  /*1420*/  USEL UR40, UR41, 0x8, UP0 ;  /* 0x0000000829287887 */ /* 0x000fc80008000000 */
[----:B------:R-:W-:Y:S02]  /*1430*/  UIADD3 UR23, UPT, UPT, UR40, -0x1, URZ ;  /* 0xffffffff28177890 */ /* 0x000fe4000fffe0ff */
[----:B------:R-:W-:Y:S02]  /*1440*/  @!UP1 UIADD3 UR23, UPT, UPT, UR40, URZ, URZ ;  /* 0x000000ff28179290 */ /* 0x000fe4000fffe0ff */
[----:B------:R-:W-:Y:S02]  /*1450*/  UIADD3 UR40, UPT, UPT, UR41, -UR40, URZ ;  /* 0x8000002829287290 */ /* 0x000fe4000fffe0ff */
[----:B--2---:R-:W-:-:S12]  /*1460*/  UIADD3 UR23, UPT, UPT, UR23, 0x1, URZ ;  /* 0x0000000117177890 */ /* 0x004fd8000fffe0ff */
.L_x_32:
[----:B------:R-:W1:Y:S01]  /*1470*/  S2UR UR22, SR_CgaCtaId ;  /* 0x00000000001679c3 */ /* 0x000e620000008800 */
[----:B------:R-:W-:Y:S01]  /*1480*/  UMOV UR4, 0x400 ;  /* 0x0000040000047882 */ /* 0x000fe20000000000 */
[----:B------:R-:W-:Y:S01]  /*1490*/  IMAD.U32 R2, RZ, RZ, UR39 ;  /* 0x00000027ff027e24 */ /* 0x000fe2000f8e00ff */
[----:B------:R-:W-:Y:S01]  /*14a0*/  UISETP.NE.AND UP0, UPT, UR41, URZ, UPT ;  /* 0x000000ff2900728c */ /* 0x000fe2000bf05270 */
[----:B------:R-:W-:Y:S01]  /*14b0*/  R2UR UR34, R16 ;  /* 0x00000000102272ca */ /* 0x000fe200000e0000 */
[----:B------:R-:W-:Y:S01]  /*14c0*/  IMAD.SHL.U32 R19, R19, 0x40, RZ ;  /* 0x0000004013137824 */ /* 0x000fe200078e00ff */
[----:B------:R-:W-:Y:S01]  /*14d0*/  UMOV UR30, URZ ;  /* 0x000000ff001e7c82 */ /* 0x000fe20008000000 */
[----:B------:R-:W-:Y:S01]  /*14e0*/  SHF.L.U32 R2, R2, 0x1f, RZ ;  /* 0x0000001f02027819 */ /* 0x000fe200000006ff */
[----:B------:R-:W-:Y:S01]  /*14f0*/  UMOV UR37, URZ ;  /* 0x000000ff00257c82 */ /* 0x000fe20008000000 */
[----:B------:R-:W-:-:S08]  /*1500*/  UMOV UR36, URZ ;  /* 0x000000ff00247c82 */ /* 0x000fd00008000000 */
[----:B------:R-:W-:Y:S02]  /*1510*/  USHF.L.U32 UR34, UR34, 0x7, URZ ;  /* 0x0000000722227899 */ /* 0x000fe400080006ff */
[----:B-1----:R-:W-:-:S04]  /*1520*/  ULEA UR22, UR22, UR4, 0x18 ;  /* 0x0000000416167291 */ /* 0x002fc8000f8ec0ff */
[----:B------:R-:W-:-:S09]  /*1530*/  ULEA UR4, UR38, UR22, 0x3 ;  /* 0x0000001626047291 */ /* 0x000fd2000f8e18ff */
[----:B--2---:R1:W2:Y:S01]  /*1540*/  SYNCS.PHASECHK.TRANS64.TRYWAIT P2, [UR4+0x40], R2 ;  /* 0x00004002ff0075a7 */ /* 0x0042a20008041104 */
[----:B---3--:R-:W-:Y:S05]  /*1550*/  BRA.U !UP0, `(.L_x_17) ;  /* 0x0000000508887547 */ /* 0x008fea000b800000 */
[----:B------:R-:W3:Y:S01]  /*1560*/  LDC.64 R8, c[0x0][0x480] ;  /* 0x00012000ff087b82 */ /* 0x000ee20000000a00 */
[----:B------:R-:W4:Y:S01]  /*1570*/  LDCU UR24, c[0x0][0x390] ;  /* 0x00007200ff1877ac */ /* 0x000f220008000800 */
[----:B------:R-:W2:Y:S06]  /*1580*/  LDCU UR25, c[0x0][0x38c] ;  /* 0x00007180ff1977ac */ /* 0x000eac0008000800 */
[----:B------:R-:W4:Y:S01]  /*1590*/  LDC.64 R6, c[0x0][0x488] ;  /* 0x00012200ff067b82 */ /* 0x000f220000000a00 */
[----:B------:R-:W2:Y:S01]  /*15a0*/  LDCU.64 UR14, c[0x0][0x4b8] ;  /* 0x00009700ff0e77ac */ /* 0x000ea20008000a00 */
[----:B------:R-:W-:-:S02]  /*15b0*/  UIADD3 UR31, UPT, UPT, UR23, UR28, URZ ;  /* 0x0000001c171f7290 */ /* 0x000fc4000fffe0ff */
[----:B------:R-:W-:-:S04]  /*15c0*/  UIADD3 UR10, UPT, UPT, UR34, 0x40, URZ ;  /* 0x00000040220a7890 */ /* 0x000fc8000fffe0ff */
[----:B-1----:R-:W1:Y:S01]  /*15d0*/  LDC.64 R2, c[0x0][0x490] ;  /* 0x00012400ff027b82 */ /* 0x002e620000000a00 */
[----:B------:R-:W-:Y:S01]  /*15e0*/  UMOV UR30, URZ ;  /* 0x000000ff001e7c82 */ /* 0x000fe20008000000 */
[----:B------:R-:W-:Y:S01]  /*15f0*/  UMOV UR26, UR38 ;  /* 0x00000026001a7c82 */ /* 0x000fe20008000000 */
[----:B------:R-:W-:Y:S01]  /*1600*/  UMOV UR36, URZ ;  /* 0x000000ff00247c82 */ /* 0x000fe20008000000 */
[----:B------:R-:W-:Y:S01]  /*1610*/  UMOV UR37, URZ ;  /* 0x000000ff00257c82 */ /* 0x000fe20008000000 */
[----:B---3--:R-:W-:Y:S01]  /*1620*/  IMAD.HI.U32 R9, R19, R9, RZ ;  /* 0x0000000913097227 */ /* 0x008fe200078e00ff */
[----:B------:R-:W-:Y:S02]  /*1630*/  ISETP.NE.AND P1, PT, R8, 0x1, PT ;  /* 0x000000010800780c */ /* 0x000fe40003f25270 */
[----:B------:R-:W3:Y:S02]  /*1640*/  LDC.64 R4, c[0x0][0x4b0] ;  /* 0x00012c00ff047b82 */ /* 0x000ee40000000a00 */
[----:B----4-:R-:W-:-:S04]  /*1650*/  SHF.R.U32.HI R6, RZ, R6, R9 ;  /* 0x00000006ff067219 */ /* 0x010fc80000011609 */
[----:B------:R-:W-:Y:S02]  /*1660*/  SEL R6, R19, R6, !P1 ;  /* 0x0000000613067207 */ /* 0x000fe40004800000 */
[----:B------:R-:W-:Y:S02]  /*1670*/  ISETP.NE.AND P1, PT, R7, 0x1, PT ;  /* 0x000000010700780c */ /* 0x000fe40003f25270 */
[C---:B------:R-:W-:Y:S01]  /*1680*/  R2UR UR4, R6.reuse ;  /* 0x00000000060472ca */ /* 0x040fe200000e0000 */
[----:B-1----:R-:W-:-:S04]  /*1690*/  IMAD.HI.U32 R2, R6, R2, RZ ;  /* 0x0000000206027227 */ /* 0x002fc800078e00ff */
[----:B------:R-:W-:Y:S01]  /*16a0*/  IMAD.MOV R12, RZ, RZ, -R6 ;  /* 0x000000ffff0c7224 */ /* 0x000fe200078e0a06 */
[----:B------:R-:W-:-:S03]  /*16b0*/  SHF.R.U32.HI R2, RZ, R3, R2 ;  /* 0x00000003ff027219 */ /* 0x000fc60000011602 */
[----:B------:R-:W-:Y:S01]  /*16c0*/  IMAD R12, R8, R12, R19 ;  /* 0x0000000c080c7224 */ /* 0x000fe200078e0213 */
[----:B------:R-:W-:Y:S01]  /*16d0*/  R2UR UR21, R2 ;  /* 0x00000000021572ca */ /* 0x000fe200000e0000 */
[----:B------:R-:W-:Y:S01]  /*16e0*/  VOTEU.ANY UP0, P1 ;  /* 0x0000000000ff7886 */ /* 0x000fe20000800100 */
[----:B------:R-:W1:Y:S01]  /*16f0*/  LDC.64 R2, c[0x0][0x4d0] ;  /* 0x00013400ff027b82 */ /* 0x000e620000000a00 */
[----:B---3--:R-:W-:Y:S02]  /*1700*/  R2UR UR8, R4 ;  /* 0x00000000040872ca */ /* 0x008fe400000e0000 */
[----:B------:R-:W-:Y:S02]  /*1710*/  R2UR UR9, R12 ;  /* 0x000000000c0972ca */ /* 0x000fe400000e0000 */
[----:B------:R-:W-:-:S06]  /*1720*/  R2UR UR6, R5 ;  /* 0x00000000050672ca */ /* 0x000fcc00000e0000 */
[----:B------:R-:W-:Y:S01]  /*1730*/  USEL UR21, UR4, UR21, !UP0 ;  /* 0x0000001504157287 */ /* 0x000fe2000c000000 */
[----:B------:R-:W3:Y:S05]  /*1740*/  LDCU.64 UR4, c[0x0][0x4d8] ;  /* 0x00009b00ff0477ac */ /* 0x000eea0008000a00 */
[----:B------:R-:W-:-:S04]  /*1750*/  IMAD R9, RZ, RZ, -UR21 ;  /* 0x80000015ff097e24 */ /* 0x000fc8000f8e02ff */
[----:B------:R-:W-:Y:S01]  /*1760*/  IMAD R9, R7, R9, R6 ;  /* 0x0000000907097224 */ /* 0x000fe200078e0206 */
[----:B-1----:R-:W-:-:S04]  /*1770*/  R2UR UR19, R2 ;  /* 0x00000000021372ca */ /* 0x002fc800000e0000 */
[----:B------:R-:W-:Y:S02]  /*1780*/  R2UR UR7, R9 ;  /* 0x00000000090772ca */ /* 0x000fe400000e0000 */
[----:B------:R-:W-:-:S07]  /*1790*/  R2UR UR20, R3 ;  /* 0x00000000031472ca */ /* 0x000fce00000e0000 */
[----:B------:R-:W-:-:S06]  /*17a0*/  UIMAD UR19, UR9, UR8, UR19 ;  /* 0x00000008091372a4 */ /* 0x000fcc000f8e0213 */
[----:B--23--:R-:W-:-:S12]  /*17b0*/  UIMAD UR20, UR7, UR6, UR20 ;  /* 0x00000006071472a4 */ /* 0x00cfd8000f8e0214 */
.L_x_22:
[----:B------:R-:W-:Y:S01]  /*17c0*/  @!P5 MOV R3, 0x6000 ;  /* 0x000060000003d802 */ /* 0x000fe20000000f00 */
[----:B------:R-:W-:Y:S01]  /*17d0*/  ULEA UR17, UR26, UR22, 0x3 ;  /* 0x000000161a117291 */ /* 0x000fe2000f8e18ff */
[----:B----4-:R-:W-:Y:S11]  /*17e0*/  @P2 BRA `(.L_x_18) ;  /* 0x0000000000102947 */ /* 0x010ff60003800000 */
[----:B------:R-:W-:Y:S04]  /*17f0*/  MOV R2, UR39 ;  /* 0x0000002700027c02 */ /* 0x000fe80008000f00 */
[----:B------:R-:W-:Y:S04]  /*1800*/  SHF.L.U32 R5, R2, 0x1f, RZ ;  /* 0x0000001f02057819 */ /* 0x000fe800000006ff */
[----:B------:R-:W1:Y:S02]  /*1810*/  SYNCS.PHASECHK.TRANS64.TRYWAIT P1, [UR17+0x40], R5 ;  /* 0x00004005ff0075a7 */ /* 0x000e640008021111 */
[----:B-1----:R-:W-:Y:S05]  /*1820*/  @!P1 BRA `(.L_x_19) ;  /* 0x0000006800fc9947 */ /* 0x002fea0003800000 */
.L_x_18:
[----:B------:R2:W-:Y:S01]  /*1830*/  @!P5 SYNCS.ARRIVE.TRANS64 RZ, [UR17], R3 ;  /* 0x00000003ffffd9a7 */ /* 0x0005e20008000011 */
[----:B------:R-:W-:Y:S04]  /*1840*/  BSSY.RECONVERGENT B0, `(.L_x_20) ;  /* 0x0000003000007945 */ /* 0x000fe80003800200 */
[----:B------:R-:W-:Y:S05]  /*1850*/  @P4 BRA `(.L_x_21) ;  /* 0x0000000000044947 */ /* 0x000fea0003800000 */
[----:B------:R-:W-:Y:S05]  /*1860*/  BPT.TRAP 0x1 ;  /* 0x000000040000795c */ /* 0x000fea0000300000 */
.L_x_21:
[----:B------:R-:W-:Y:S05]  /*1870*/  BSYNC.RECONVERGENT B0 ;  /* 0x0000000000007941 */ /* 0x000fea0003800200 */
.L_x_20:
[----:B------:R-:W-:Y:S02]  /*1880*/  UIADD3 UR38, UPT, UPT, UR26, 0x1, URZ ;  /* 0x000000011a267890 */ /* 0x000fe4000fffe0ff */
[----:B------:R-:W-:Y:S02]  /*1890*/  UIMAD UR7, UR36, UR14, UR4 ;  /* 0x0000000e240772a4 */ /* 0x000fe4000f8e0204 */
[----:B------:R-:W-:Y:S02]  /*18a0*/  UISETP.NE.AND UP0, UPT, UR38, 0x8, UPT ;  /* 0x000000082600788c */ /* 0x000fe4000bf05270 */
[----:B------:R-:W-:Y:S02]  /*18b0*/  UIMAD UR6, UR37, UR15, UR5 ;  /* 0x0000000f250672a4 */ /* 0x000fe4000f8e0205 */
[----:B------:R-:W-:Y:S02]  /*18c0*/  USEL UR8, URZ, 0x1, UP0 ;  /* 0x00000001ff087887 */ /* 0x000fe40008000000 */
[----:B------:R-:W-:Y:S02]  /*18d0*/  USEL UR38, UR38, URZ, UP0 ;  /* 0x000000ff26267287 */ /* 0x000fe40008000000 */
[----:B------:R-:W-:Y:S02]  /*18e0*/  ULOP3.LUT UR39, UR39, UR8, URZ, 0x3c, !UPT ;  /* 0x0000000827277292 */ /* 0x000fe4000f8e3cff */
[----:B------:R-:W-:Y:S02]  /*18f0*/  ULEA UR8, UR38, UR22, 0x3 ;  /* 0x0000001626087291 */ /* 0x000fe4000f8e18ff */
[----:B------:R-:W-:Y:S02]  /*1900*/  UIADD3 UR48, UP1, UPT, UR42, 0x80, URZ ;  /* 0x000000802a307890 */ /* 0x000fe4000ff3e0ff */
[----:B------:R-:W-:Y:S01]  /*1910*/  ULEA UR16, UR26, UR22, 0xd ;  /* 0x000000161a107291 */ /* 0x000fe2000f8e68ff */
[----:B-1----:R-:W-:Y:S01]  /*1920*/  MOV R2, UR39 ;  /* 0x0000002700027c02 */ /* 0x002fe20008000f00 */
[----:B------:R-:W-:Y:S02]  /*1930*/  UPRMT UR29, UR7, 0x40, UR6 ;  /* 0x00000040071d7896 */ /* 0x000fe40008000006 */
[----:B------:R-:W-:Y:S01]  /*1940*/  USHF.L.U32 UR18, UR30, 0x6, URZ ;  /* 0x000000061e127899 */ /* 0x000fe200080006ff */
[----:B--2---:R-:W-:Y:S01]  /*1950*/  SHF.L.U32 R3, R2, 0x1f, RZ ;  /* 0x0000001f02037819 */ /* 0x004fe200000006ff */
[----:B------:R-:W-:Y:S02]  /*1960*/  UIADD3.X UR49, UPT, UPT, URZ, UR43, URZ, UP1, !UPT ;  /* 0x0000002bff317290 */ /* 0x000fe40008ffe4ff */
[----:B------:R-:W-:Y:S01]  /*1970*/  UIADD3 UR16, UPT, UPT, UR16, 0x4400, URZ ;  /* 0x0000440010107890 */ /* 0x000fe2000fffe0ff */
[----:B------:R3:W4:Y:S01]  /*1980*/  SYNCS.PHASECHK.TRANS64.TRYWAIT P2, [UR8+0x40], R3 ;  /* 0x00004003ff0075a7 */ /* 0x0007220008041108 */
[----:B------:R-:W-:Y:S02]  /*1990*/  UPRMT UR50, UR29, 0x5410, URZ ;  /* 0x000054101d327896 */ /* 0x000fe400080000ff */
[----:B------:R-:W-:Y:S02]  /*19a0*/  UIADD3 UR46, UP0, UPT, UR42, 0x180, URZ ;  /* 0x000001802a2e7890 */ /* 0x000fe4000ff1e0ff */
[----:B------:R-:W-:Y:S02]  /*19b0*/  ULEA UR8, UR26, UR22, 0xe ;  /* 0x000000161a087291 */ /* 0x000fe4000f8e70ff */
[----:B------:R-:W-:Y:S02]  /*19c0*/  UIADD3.X UR47, UPT, UPT, URZ, UR43, URZ, UP0, !UPT ;  /* 0x0000002bff2f7290 */ /* 0x000fe400087fe4ff */
[----:B------:R-:W-:Y:S01]  /*19d0*/  UIADD3 UR32, UPT, UPT, UR8, 0x14400, URZ ;  /* 0x0001440008207890 */ /* 0x000fe2000fffe0ff */
[----:B------:R-:W-:Y:S01]  /*19e0*/  UTMALDG.4D.IM2COL [UR16], [UR48], UR50 ;  /* 0x00000010300073b4 */ /* 0x000fe20008058032 */
[----:B------:R-:W-:Y:S02]  /*19f0*/  UIADD3 UR27, UPT, UPT, UR36, 0x1, URZ ;  /* 0x00000001241b7890 */ /* 0x000fe4000fffe0ff */
[----:B------:R-:W-:Y:S02]  /*1a00*/  UIADD3 UR8, UPT, UPT, UR8, 0x16400, URZ ;  /* 0x0001640008087890 */ /* 0x000fe4000fffe0ff */
[----:B------:R-:W-:Y:S02]  /*1a10*/  UISETP.NE.AND UP2, UPT, UR27, UR25, UPT ;  /* 0x000000191b00728c */ /* 0x000fe4000bf45270 */
[----:B------:R-:W-:Y:S02]  /*1a20*/  UIADD3 UR26, UPT, UPT, UR37, 0x1, URZ ;  /* 0x00000001251a7890 */ /* 0x000fe4000fffe0ff */
[----:B------:R-:W-:Y:S02]  /*1a30*/  UIADD3 UR28, UPT, UPT, UR28, 0x1, URZ ;  /* 0x000000011c1c7890 */ /* 0x000fe4000fffe0ff */
[----:B------:R-:W-:Y:S01]  /*1a40*/  UIADD3 UR29, UPT, UPT, UR30, 0x1, URZ ;  /* 0x000000011e1d7890 */ /* 0x000fe2000fffe0ff */
[----:B------:R-:W-:Y:S01]  /*1a50*/  UMOV UR44, 0x0 ;  /* 0x00000000002c7882 */ /* 0x000fe20000000000 */
[----:B------:R-:W-:Y:S01]  /*1a60*/  UMOV UR45, 0x10000000 ;  /* 0x10000000002d7882 */ /* 0x000fe20000000000 */
[----:B------:R-:W-:Y:S02]  /*1a70*/  UMOV UR33, UR17 ;  /* 0x0000001100217c82 */ /* 0x000fe40008000000 */
[----:B------:R-:W-:Y:S01]  /*1a80*/  @UP2 UIADD3 UR26, UPT, UPT, UR37, URZ, URZ ;  /* 0x000000ff251a2290 */ /* 0x000fe2000fffe0ff */
[----:B------:R-:W-:Y:S01]  /*1a90*/  UMOV UR35, UR18 ;  /* 0x0000001200237c82 */ /* 0x000fe20008000000 */
[----:B------:R-:W-:Y:S01]  /*1aa0*/  UMOV UR12, UR36 ;  /* 0x00000024000c7c82 */ /* 0x000fe20008000000 */
[----:B------:R1:W-:Y:S01]  /*1ab0*/  UTMALDG.4D [UR32], [UR46], desc[UR44] ;  /* 0x00002c202e0075b4 */ /* 0x0003e20008019000 */
[----:B------:R-:W-:Y:S01]  /*1ac0*/  UISETP.NE.AND UP0, UPT, UR26, UR24, UPT ;  /* 0x000000181a00728c */ /* 0x000fe2000bf05270 */
[----:B------:R-:W-:Y:S01]  /*1ad0*/  UMOV UR13, UR37 ;  /* 0x00000025000d7c82 */ /* 0x000fe20008000000 */
[----:B------:R-:W-:Y:S01]  /*1ae0*/  UMOV UR9, UR17 ;  /* 0x0000001100097c82 */ /* 0x000fe20008000000 */
[----:B------:R-:W-:Y:S02]  /*1af0*/  UMOV UR11, UR18 ;  /* 0x00000012000b7c82 */ /* 0x000fe40008000000 */
[----:B------:R3:W-:Y:S06]  /*1b00*/  UTMALDG.4D [UR8], [UR46], desc[UR44] ;  /* 0x00002c082e0075b4 */ /* 0x0007ec0008019000 */
[----:B------:R-:W-:Y:S07]  /*1b10*/  @UP0 UIADD3 UR29, UPT, UPT, UR30, URZ, URZ ;  /* 0x000000ff1e1d0290 */ /* 0x000fee000fffe0ff */
[----:B------:R-:W-:Y:S01]  /*1b20*/  UMOV UR30, UR29 ;  /* 0x0000001d001e7c82 */ /* 0x000fe20008000000 */
[----:B-1----:R-:W-:Y:S02]  /*1b30*/  USEL UR37, UR26, URZ, UP0 ;  /* 0x000000ff1a257287 */ /* 0x002fe40008000000 */
[----:B------:R-:W-:Y:S02]  /*1b40*/  UISETP.NE.AND UP0, UPT, UR28, UR31, UPT ;  /* 0x0000001f1c00728c */ /* 0x000fe4000bf05270 */
[----:B------:R-:W-:Y:S01]  /*1b50*/  USEL UR36, UR27, URZ, UP2 ;  /* 0x000000ff1b247287 */ /* 0x000fe20009000000 */
[----:B------:R-:W-:Y:S06]  /*1b60*/  UMOV UR26, UR38 ;  /* 0x00000026001a7c82 */ /* 0x000fec0008000000 */
[----:B---3--:R-:W-:Y:S05]  /*1b70*/  BRA.U UP0, `(.L_x_22) ;  /* 0xfffffffd00107547 */ /* 0x008fea000b83ffff */
.L_x_17:
[----:B------:R-:W-:Y:S01]  /*1b80*/  ULEA UR4, UR38, UR22, 0x3 ;  /* 0x0000001626047291 */ /* 0x000fe2000f8e18ff */
[----:B-1----:R-:W-:Y:S01]  /*1b90*/  MOV R2, UR39 ;  /* 0x0000002700027c02 */ /* 0x002fe20008000f00 */
[----:B------:R-:W-:Y:S01]  /*1ba0*/  @!P0 SYNCS.ARRIVE.TRANS64.A1T0 RZ, [UR22+0xc8], RZ ;  /* 0x0000c8ffffff89a7 */ /* 0x000fe20008100016 */
[----:B------:R-:W-:Y:S02]  /*1bb0*/  UISETP.GE.AND UP0, UPT, UR40, 0x1, UPT ;  /* 0x000000012800788c */ /* 0x000fe4000bf06270 */
[----:B------:R-:W-:-:S04]  /*1bc0*/  SHF.L.U32 R2, R2, 0x1f, RZ ;  /* 0x0000001f02027819 */ /* 0x000fc800000006ff */
[----:B------:R1:W3:Y:S03]  /*1bd0*/  SYNCS.PHASECHK.TRANS64.TRYWAIT P1, [UR4+0x40], R2 ;  /* 0x00004002ff0075a7 */ /* 0x0002e60008021104 */
[----:B------:R-:W-:Y:S05]  /*1be0*/  BRA.U !UP0, `(.L_x_23) ;  /* 0x0000000508907547 */ /* 0x000fea000b800000 */
[----:B------:R-:W4:Y:S01]  /*1bf0*/  LDC.64 R8, c[0x0][0x480] ;  /* 0x00012000ff087b82 */ /* 0x000f220000000a00 */
[----:B------:R-:W2:Y:S01]  /*1c00*/  LDCU UR33, c[0x0][0x390] ;  /* 0x00007200ff2177ac */ /* 0x000ea20008000800 */
[----:B------:R-:W2:Y:S06]  /*1c10*/  LDCU UR35, c[0x0][0x38c] ;  /* 0x00007180ff2377ac */ /* 0x000eac0008000800 */
[----:B------:R-:W4:Y:S01]  /*1c20*/  LDC.64 R6, c[0x0][0x488] ;  /* 0x00012200ff067b82 */ /* 0x000f220000000a00 */
[----:B------:R-:W2:Y:S01]  /*1c30*/  LDCU.64 UR14, c[0x0][0x4b8] ;  /* 0x00009700ff0e77ac */ /* 0x000ea20008000a00 */
[----:B------:R-:W-:-:S02]  /*1c40*/  UIADD3 UR31, UPT, UPT, UR40, UR31, URZ ;  /* 0x0000001f281f7290 */ /* 0x000fc4000fffe0ff */
[----:B------:R-:W-:-:S04]  /*1c50*/  UIADD3 UR10, UPT, UPT, UR34, 0x40, URZ ;  /* 0x00000040220a7890 */ /* 0x000fc8000fffe0ff */
[----:B-1----:R-:W1:Y:S01]  /*1c60*/  LDC.64 R2, c[0x0][0x490] ;  /* 0x00012400ff027b82 */ /* 0x002e620000000a00 */
[----:B------:R-:W-:Y:S01]  /*1c70*/  UMOV UR46, UR40 ;  /* 0x00000028002e7c82 */ /* 0x000fe20008000000 */
[----:B------:R-:W-:Y:S01]  /*1c80*/  UMOV UR26, UR38 ;  /* 0x00000026001a7c82 */ /* 0x000fe20008000000 */
[----:B----4-:R-:W-:Y:S01]  /*1c90*/  IMAD.HI.U32 R9, R19, R9, RZ ;  /* 0x0000000913097227 */ /* 0x010fe200078e00ff */
[----:B------:R-:W-:-:S04]  /*1ca0*/  ISETP.NE.AND P0, PT, R8, 0x1, PT ;  /* 0x000000010800780c */ /* 0x000fc80003f05270 */
[----:B------:R-:W4:Y:S01]  /*1cb0*/  LDC.64 R4, c[0x0][0x4b0] ;  /* 0x00012c00ff047b82 */ /* 0x000f220000000a00 */
[----:B------:R-:W-:-:S04]  /*1cc0*/  SHF.R.U32.HI R6, RZ, R6, R9 ;  /* 0x00000006ff067219 */ /* 0x000fc80000011609 */
        /* <DEDUP_REMOVED lines=10> */
[----:B----4-:R-:W-:Y:S02]  /*1d70*/  R2UR UR8, R4 ;  /* 0x00000000040872ca */ /* 0x010fe400000e0000 */
[----:B------:R-:W-:Y:S02]  /*1d80*/  R2UR UR9, R9 ;  /* 0x00000000090972ca */ /* 0x000fe400000e0000 */
[----:B------:R-:W-:-:S06]  /*1d90*/  R2UR UR6, R5 ;  /* 0x00000000050672ca */ /* 0x000fcc00000e0000 */
[----:B------:R-:W-:Y:S01]  /*1da0*/  USEL UR29, UR4, UR29, !UP0 ;  /* 0x0000001d041d7287 */ /* 0x000fe2000c000000 */
[----:B------:R-:W4:Y:S05]  /*1db0*/  LDCU.64 UR4, c[0x0][0x4d8] ;  /* 0x00009b00ff0477ac */ /* 0x000f2a0008000a00 */
[----:B------:R-:W-:-:S04]  /*1dc0*/  IMAD R12, RZ, RZ, -UR29 ;  /* 0x8000001dff0c7e24 */ /* 0x000fc8000f8e02ff */
[----:B------:R-:W-:Y:S01]  /*1dd0*/  IMAD R12, R7, R12, R6 ;  /* 0x0000000c070c7224 */ /* 0x000fe200078e0206 */
[----:B-1----:R-:W-:-:S04]  /*1de0*/  R2UR UR27, R2 ;  /* 0x00000000021b72ca */ /* 0x002fc800000e0000 */
[----:B------:R-:W-:Y:S02]  /*1df0*/  R2UR UR7, R12 ;  /* 0x000000000c0772ca */ /* 0x000fe400000e0000 */
[----:B------:R-:W-:-:S07]  /*1e00*/  R2UR UR28, R3 ;  /* 0x00000000031c72ca */ /* 0x000fce00000e0000 */
[----:B------:R-:W-:-:S06]  /*1e10*/  UIMAD UR27, UR9, UR8, UR27 ;  /* 0x00000008091b72a4 */ /* 0x000fcc000f8e021b */
[----:B--2-4-:R-:W-:-:S12]  /*1e20*/  UIMAD UR28, UR7, UR6, UR28 ;  /* 0x00000006071c72a4 */ /* 0x014fd8000f8e021c */
.L_x_28:
[----:B------:R-:W-:Y:S01]  /*1e30*/  @!P5 MOV R3, 0x6000 ;  /* 0x000060000003d802 */ /* 0x000fe20000000f00 */
[----:B------:R-:W-:Y:S01]  /*1e40*/  ULEA UR25, UR26, UR22, 0x3 ;  /* 0x000000161a197291 */ /* 0x000fe2000f8e18ff */
[----:B--23--:R-:W-:Y:S11]  /*1e50*/  @P1 BRA `(.L_x_24) ;  /* 0x0000000000101947 */ /* 0x00cff60003800000 */
[----:B------:R-:W-:Y:S04]  /*1e60*/  MOV R2, UR39 ;  /* 0x0000002700027c02 */ /* 0x000fe80008000f00 */
[----:B------:R-:W-:Y:S04]  /*1e70*/  SHF.L.U32 R5, R2, 0x1f, RZ ;  /* 0x0000001f02057819 */ /* 0x000fe800000006ff */
[----:B------:R-:W1:Y:S02]  /*1e80*/  SYNCS.PHASECHK.TRANS64.TRYWAIT P0, [UR25+0x40], R5 ;  /* 0x00004005ff0075a7 */ /* 0x000e640008001119 */
[----:B-1----:R-:W-:Y:S05]  /*1e90*/  @!P0 BRA `(.L_x_25) ;  /* 0x0000006400788947 */ /* 0x002fea0003800000 */
.L_x_24:
[----:B------:R2:W-:Y:S01]  /*1ea0*/  @!P5 SYNCS.ARRIVE.TRANS64 RZ, [UR25], R3 ;  /* 0x00000003ffffd9a7 */ /* 0x0005e20008000019 */
[----:B------:R-:W-:Y:S04]  /*1eb0*/  BSSY.RECONVERGENT B0, `(.L_x_26) ;  /* 0x0000003000007945 */ /* 0x000fe80003800200 */
[----:B------:R-:W-:Y:S05]  /*1ec0*/  @P4 BRA `(.L_x_27) ;  /* 0x0000000000044947 */ /* 0x000fea0003800000 */
[----:B------:R-:W-:Y:S05]  /*1ed0*/  BPT.TRAP 0x1 ;  /* 0x000000040000795c */ /* 0x000fea0000300000 */
.L_x_27:
[----:B------:R-:W-:Y:S05]  /*1ee0*/  BSYNC.RECONVERGENT B0 ;  /* 0x0000000000007941 */ /* 0x000fea0003800200 */
.L_x_26:
        /* <DEDUP_REMOVED lines=12> */
[----:B------:R-:W-:Y:S01]  /*1fb0*/  UIADD3.X UR53, UPT, UPT, URZ, UR43, URZ, UP1, !UPT ;  /* 0x0000002bff357290 */ /* 0x000fe20008ffe4ff */
[----:B--2---:R-:W-:Y:S01]  /*1fc0*/  SHF.L.U32 R3, R2, 0x1f, RZ ;  /* 0x0000001f02037819 */ /* 0x004fe200000006ff */
[----:B------:R-:W-:Y:S02]  /*1fd0*/  UIADD3 UR24, UPT, UPT, UR24, 0x4400, URZ ;  /* 0x0000440018187890 */ /* 0x000fe4000fffe0ff */
[----:B------:R-:W-:Y:S01]  /*1fe0*/  UPRMT UR54, UR47, 0x5410, URZ ;  /* 0x000054102f367896 */ /* 0x000fe200080000ff */
[----:B------:R1:W2:Y:S01]  /*1ff0*/  SYNCS.PHASECHK.TRANS64.TRYWAIT P1, [UR8+0x40], R3 ;  /* 0x00004003ff0075a7 */ /* 0x0002a20008021108 */
[----:B------:R-:W-:Y:S02]  /*2000*/  ULEA UR8, UR26, UR22, 0xe ;  /* 0x000000161a087291 */ /* 0x000fe4000f8e70ff */
[----:B------:R-:W-:Y:S02]  /*2010*/  USHF.L.U32 UR26, UR30, 0x6, URZ ;  /* 0x000000061e1a7899 */ /* 0x000fe400080006ff */
[----:B------:R-:W-:Y:S02]  /*2020*/  UIADD3 UR45, UPT, UPT, UR36, 0x1, URZ ;  /* 0x00000001242d7890 */ /* 0x000fe4000fffe0ff */
[----:B------:R-:W-:Y:S02]  /*2030*/  UIADD3 UR50, UP0, UPT, UR42, 0x180, URZ ;  /* 0x000001802a327890 */ /* 0x000fe4000ff1e0ff */
[----:B------:R-:W-:Y:S02]  /*2040*/  UISETP.NE.AND UP1, UPT, UR45, UR35, UPT ;  /* 0x000000232d00728c */ /* 0x000fe4000bf25270 */
[----:B------:R-:W-:Y:S01]  /*2050*/  UIADD3.X UR51, UPT, UPT, URZ, UR43, URZ, UP0, !UPT ;  /* 0x0000002bff337290 */ /* 0x000fe200087fe4ff */
[----:B------:R3:W-:Y:S01]  /*2060*/  UTMALDG.4D.IM2COL [UR24], [UR52], UR54 ;  /* 0x00000018340073b4 */ /* 0x0007e20008058036 */
[----:B------:R-:W-:Y:S02]  /*2070*/  UIADD3 UR16, UPT, UPT, UR8, 0x14400, URZ ;  /* 0x0001440008107890 */ /* 0x000fe4000fffe0ff */
[----:B------:R-:W-:Y:S02]  /*2080*/  UIADD3 UR8, UPT, UPT, UR8, 0x16400, URZ ;  /* 0x0001640008087890 */ /* 0x000fe4000fffe0ff */
[----:B------:R-:W-:Y:S02]  /*2090*/  UIADD3 UR44, UPT, UPT, UR37, 0x1, URZ ;  /* 0x00000001252c7890 */ /* 0x000fe4000fffe0ff */
[----:B------:R-:W-:Y:S02]  /*20a0*/  UIADD3 UR47, UPT, UPT, UR30, 0x1, URZ ;  /* 0x000000011e2f7890 */ /* 0x000fe4000fffe0ff */
[----:B------:R-:W-:Y:S02]  /*20b0*/  @UP1 UIADD3 UR44, UPT, UPT, UR37, URZ, URZ ;  /* 0x000000ff252c1290 */ /* 0x000fe4000fffe0ff */
[----:B------:R-:W-:Y:S02]  /*20c0*/  UIADD3 UR55, UPT, UPT, UR46, -0x1, URZ ;  /* 0xffffffff2e377890 */ /* 0x000fe4000fffe0ff */
[----:B------:R-:W-:Y:S01]  /*20d0*/  UISETP.NE.AND UP0, UPT, UR44, UR33, UPT ;  /* 0x000000212c00728c */ /* 0x000fe2000bf05270 */
[----:B------:R-:W-:Y:S01]  /*20e0*/  UMOV UR48, 0x0 ;  /* 0x0000000000307882 */ /* 0x000fe20000000000 */
[----:B------:R-:W-:Y:S01]  /*20f0*/  UMOV UR49, 0x10000000 ;  /* 0x1000000000317882 */ /* 0x000fe20000000000 */
[----:B------:R-:W-:Y:S01]  /*2100*/  UMOV UR17, UR25 ;  /* 0x0000001900117c82 */ /* 0x000fe20008000000 */
[----:B------:R-:W-:Y:S01]  /*2110*/  UMOV UR18, UR34 ;  /* 0x0000002200127c82 */ /* 0x000fe20008000000 */
[----:B------:R-:W-:Y:S01]  /*2120*/  UMOV UR20, UR36 ;  /* 0x0000002400147c82 */ /* 0x000fe20008000000 */
[----:B------:R-:W-:Y:S01]  /*2130*/  UMOV UR21, UR37 ;  /* 0x0000002500157c82 */ /* 0x000fe20008000000 */
[----:B------:R-:W-:Y:S01]  /*2140*/  UMOV UR19, UR26 ;  /* 0x0000001a00137c82 */ /* 0x000fe20008000000 */
[----:B------:R-:W-:Y:S01]  /*2150*/  UMOV UR12, UR36 ;  /* 0x00000024000c7c82 */ /* 0x000fe20008000000 */
[----:B------:R1:W-:Y:S02]  /*2160*/  UTMALDG.4D [UR16], [UR50], desc[UR48] ;  /* 0x00003010320075b4 */ /* 0x0003e40008019000 */
[----:B------:R-:W-:Y:S02]  /*2170*/  @UP0 UIADD3 UR47, UPT, UPT, UR30, URZ, URZ ;  /* 0x000000ff1e2f0290 */ /* 0x000fe4000fffe0ff */
[----:B------:R-:W-:Y:S01]  /*2180*/  USEL UR36, UR45, URZ, UP1 ;  /* 0x000000ff2d247287 */ /* 0x000fe20008800000 */
[----:B------:R-:W-:Y:S01]  /*2190*/  UMOV UR13, UR37 ;  /* 0x00000025000d7c82 */ /* 0x000fe20008000000 */
[----:B------:R-:W-:Y:S01]  /*21a0*/  USEL UR37, UR44, URZ, UP0 ;  /* 0x000000ff2c257287 */ /* 0x000fe20008000000 */
[----:B------:R-:W-:Y:S01]  /*21b0*/  UMOV UR9, UR25 ;  /* 0x0000001900097c82 */ /* 0x000fe20008000000 */
[----:B------:R-:W-:Y:S01]  /*21c0*/  UMOV UR11, UR26 ;  /* 0x0000001a000b7c82 */ /* 0x000fe20008000000 */
[----:B------:R-:W-:Y:S01]  /*21d0*/  UISETP.GT.U32.AND UP0, UPT, UR46, 0x1, UPT ;  /* 0x000000012e00788c */ /* 0x000fe2000bf04070 */
[----:B------:R1:W-:Y:S01]  /*21e0*/  UTMALDG.4D [UR8], [UR50], desc[UR48] ;  /* 0x00003008320075b4 */ /* 0x0003e20008019000 */
[----:B------:R-:W-:Y:S01]  /*21f0*/  UMOV UR30, UR47 ;  /* 0x0000002f001e7c82 */ /* 0x000fe20008000000 */
[----:B------:R-:W-:Y:S01]  /*2200*/  UMOV UR46, UR55 ;  /* 0x00000037002e7c82 */ /* 0x000fe20008000000 */
[----:B---3--:R-:W-:Y:S05]  /*2210*/  UMOV UR26, UR38 ;  /* 0x00000026001a7c82 */ /* 0x008fea0008000000 */
[----:B-1----:R-:W-:Y:S05]  /*2220*/  BRA.U UP0, `(.L_x_28) ;  /* 0xfffffffd00007547 */ /* 0x002fea000b83ffff */
.L_x_23:
[----:B------:R-:W-:Y:S01]  /*2230*/  SHF.L.U32 R3, R10, 0x1f, RZ ;  /* 0x0000001f0a037819 */ /* 0x000fe200000006ff */
[----:B------:R-:W-:-:S03]  /*2240*/  NOP ;  /* 0x0000000000007918 */ /* 0x000fc60000000000 */
[----:B------:R-:W4:Y:S02]  /*2250*/  SYNCS.PHASECHK.TRANS64.TRYWAIT P0, [UR22+0xd0], R3 ;  /* 0x0000d003ff0075a7 */ /* 0x000f240008001116 */
[----:B----4-:R-:W-:Y:S05]  /*2260*/  @!P0 BRA `(.L_x_29) ;  /* 0x00000060009c8947 */ /* 0x010fea0003800000 */
.L_x_130:
[----:B------:R-:W4:Y:S01]  /*2270*/  LDS.128 R4, [UR22+0x110] ;  /* 0x00011016ff047984 */ /* 0x000f220008000c00 */
[----:B------:R-:W-:Y:S01]  /*2280*/  UIADD3 UR4, UPT, UPT, UR22, 0xd8, URZ ;  /* 0x000000d816047890 */ /* 0x000fe2000fffe0ff */
[----:B------:R-:W-:Y:S01]  /*2290*/  ISETP.GE.AND P0, PT, R26, 0x1, PT ;  /* 0x000000011a00780c */ /* 0x000fe20003f06270 */
[----:B------:R-:W-:Y:S01]  /*22a0*/  @!PT LDS RZ, [RZ] ;  /* 0x00000000fffff984 */ /* 0x000fe20000000800 */
[----:B------:R-:W-:Y:S01]  /*22b0*/  @!PT LDS RZ, [RZ] ;  /* 0x00000000fffff984 */ /* 0x000fe20000000800 */
[----:B------:R-:W-:Y:S01]  /*22c0*/  @!PT LDS RZ, [RZ] ;  /* 0x00000000fffff984 */ /* 0x000fe20000000800 */
[----:B------:R-:W-:Y:S01]  /*22d0*/  @!PT LDS RZ, [RZ] ;  /* 0x00000000fffff984 */ /* 0x000fe20000000800 */
[----:B------:R1:W-:Y:S06]  /*22e0*/  MEMBAR.ALL.CTA ;  /* 0x0000000000007992 */ /* 0x0003ec0000008000 */
[----:B-1----:R-:W1:Y:S01]  /*22f0*/  FENCE.VIEW.ASYNC.S ;  /* 0x00000000000073c6 */ /* 0x002e620000000000 */
[----:B------:R-:W-:-:S09]  /*2300*/  UPRMT UR4, URZ, 0x654, UR4 ;  /* 0x00000654ff047896 */ /* 0x000fd20008000004 */
[----:B-1----:R-:W-:Y:S01]  /*2310*/  SYNCS.ARRIVE.TRANS64.RED.A1T0 RZ, [UR4], RZ ;  /* 0x000000ffffff79a7 */ /* 0x002fe20008100404 */
[----:B----4-:R-:W-:-:S13]  /*2320*/  LOP3.LUT P3, RZ, R6, 0x1, RZ, 0xc0, !PT ;  /* 0x0000000106ff7812 */ /* 0x010fda000786c0ff */
[----:B------:R-:W-:Y:S02]  /*2330*/  @P3 MOV R15, R4 ;  /* 0x00000004000f3202 */ /* 0x000fe40000000f00 */
[----:B------:R-:W-:Y:S01]  /*2340*/  @P3 LOP3.LUT R13, R5, 0xffff, RZ, 0xc0, !PT ;  /* 0x0000ffff050d3812 */ /* 0x000fe200078ec0ff */
[----:B------:R-:W-:Y:S06]  /*2350*/  @!P0 BRA `(.L_x_30) ;  /* 0x0000000000b88947 */ /* 0x000fec0003800000 */
[----:B------:R-:W1:Y:S01]  /*2360*/  LDC.64 R4, c[0x0][0xb18] ;  /* 0x0002c600ff047b82 */ /* 0x000e620000000a00 */
[----:B--2---:R-:W-:-:S07]  /*2370*/  ISETP.NE.AND P2, PT, R26, 0x1, PT ;  /* 0x000000011a00780c */ /* 0x004fce0003f45270 */
[----:B------:R-:W2:Y:S08]  /*2380*/  LDC.64 R6, c[0x0][0xb10] ;  /* 0x0002c400ff067b82 */ /* 0x000eb00000000a00 */
[----:B------:R-:W4:Y:S08]  /*2390*/  LDC R8, c[0x0][0xb20] ;  /* 0x0002c800ff087b82 */ /* 0x000f300000000800 */
[----:B------:R-:W3:Y:S01]  /*23a0*/  LDC R12, c[0x0][0xb0c] ;  /* 0x0002c300ff0c7b82 */ /* 0x000ee20000000800 */
[----:B-1----:R-:W-:Y:S01]  /*23b0*/  IMAD.HI.U32 R9, R0, R5, RZ ;  /* 0x0000000500097227 */ /* 0x002fe200078e00ff */
[----:B------:R-:W-:-:S03]  /*23c0*/  ISETP.NE.AND P0, PT, R4, 0x1, PT ;  /* 0x000000010400780c */ /* 0x000fc60003f05270 */
[----:B------:R-:W-:-:S03]  /*23d0*/  IMAD.HI.U32 R5, R13, R5, RZ ;  /* 0x000000050d057227 */ /* 0x000fc600078e00ff */
[----:B------:R-:W1:Y:S01]  /*23e0*/  LDC.64 R2, c[0x0][0xb28] ;  /* 0x0002ca00ff027b82 */ /* 0x000e620000000a00 */
[----:B--2---:R-:W-:-:S04]  /*23f0*/  IMAD.HI.U32 R14, R11, R6, RZ ;  /* 0x000000060b0e7227 */ /* 0x004fc800078e00ff */
[----:B------:R-:W-:Y:S01]  /*2400*/  IMAD.HI.U32 R16, R15, R6, RZ ;  /* 0x000000060f107227 */ /* 0x000fe200078e00ff */
[----:B------:R-:W-:Y:S02]  /*2410*/  SHF.R.U32.HI R14, RZ, R7, R14 ;  /* 0x00000007ff0e7219 */ /* 0x000fe4000001160e */
[-C--:B----4-:R-:W-:Y:S02]  /*2420*/  SHF.R.U32.HI R9, RZ, R8.reuse, R9 ;  /* 0x00000008ff097219 */ /* 0x090fe40000011609 */
[----:B------:R-:W-:Y:S02]  /*2430*/  SHF.R.U32.HI R8, RZ, R8, R5 ;  /* 0x00000008ff087219 */ /* 0x000fe40000011605 */
[----:B------:R-:W-:Y:S02]  /*2440*/  SEL R9, R0, R9, !P0 ;  /* 0x0000000900097207 */ /* 0x000fe40004000000 */
[----:B------:R-:W-:Y:S02]  /*2450*/  SHF.R.U32.HI R16, RZ, R7, R16 ;  /* 0x00000007ff107219 */ /* 0x000fe40000011610 */
[----:B---3--:R-:W-:-:S02]  /*2460*/  ISETP.NE.AND P1, PT, R12, 0x1, PT ;  /* 0x000000010c00780c */ /* 0x008fc40003f25270 */
[----:B------:R-:W-:Y:S02]  /*2470*/  SEL R5, R13, R8, !P0 ;  /* 0x000000080d057207 */ /* 0x000fe40004000000 */
[----:B------:R-:W-:Y:S02]  /*2480*/  SEL R17, R11, R14, !P1 ;  /* 0x0000000e0b117207 */ /* 0x000fe40004800000 */
[----:B------:R-:W-:Y:S01]  /*2490*/  SEL R7, R15, R16, !P1 ;  /* 0x000000100f077207 */ /* 0x000fe20004800000 */
[----:B-1----:R-:W-:-:S04]  /*24a0*/  IMAD.HI.U32 R14, R9, R2, RZ ;  /* 0x00000002090e7227 */ /* 0x002fc800078e00ff */
[----:B------:R-:W-:Y:S01]  /*24b0*/  IMAD.HI.U32 R6, R17, R2, RZ ;  /* 0x0000000211067227 */ /* 0x000fe200078e00ff */
[----:B------:R-:W-:-:S04]  /*24c0*/  @P2 SHF.R.U32.HI R9, RZ, R3, R14 ;  /* 0x00000003ff092219 */ /* 0x000fc8000001160e */
        /* <DEDUP_REMOVED lines=8> */
[----:B------:R-:W-:-:S04]  /*2550*/  @!P0 IMAD.HI.U32 R8, R7, R2, RZ ;  /* 0x0000000207088227 */ /* 0x000fc800078e00ff */
[----:B------:R-:W-:Y:S01]  /*2560*/  IMAD.MOV R2, RZ, RZ, -R6 ;  /* 0x000000ffff027224 */ /* 0x000fe200078e0a06 */
[----:B------:R-:W-:-:S03]  /*2570*/  @!P0 SHF.R.U32.HI R8, RZ, R3, R8 ;  /* 0x00000003ff088219 */ /* 0x000fc60000011608 */
[----:B------:R-:W-:Y:S01]  /*2580*/  IMAD R2, R26, R2, R5 ;  /* 0x000000021a027224 */ /* 0x000fe200078e0205 */
[----:B------:R-:W-:Y:S02]  /*2590*/  @!P0 SEL R3, R7, R8, !P2 ;  /* 0x0000000807038207 */ /* 0x000fe40005000000 */
[----:B------:R-:W-:-:S03]  /*25a0*/  IADD3 R8, PT, PT, -R5, RZ, RZ ;  /* 0x000000ff05087210 */ /* 0x000fc60007ffe1ff */
[--C-:B------:R-:W-:Y:S02]  /*25b0*/  @!P0 IMAD.IADD R6, R6, 0x1, -R3.reuse ;  /* 0x0000000106068824 */ /* 0x100fe400078e0a03 */
[----:B------:R-:W-:Y:S01]  /*25c0*/  @!P0 IMAD R3, R2, R17, R3 ;  /* 0x0000001102038224 */ /* 0x000fe200078e0203 */
[----:B------:R-:W-:Y:S01]  /*25d0*/  IADD3 R2, PT, PT, -R7, RZ, RZ ;  /* 0x000000ff07027210 */ /* 0x000fe20007ffe1ff */
[----:B------:R-:W-:Y:S02]  /*25e0*/  @!P0 IMAD R5, R26, R6, R7 ;  /* 0x000000061a058224 */ /* 0x000fe400078e0207 */
[----:B------:R-:W-:Y:S02]  /*25f0*/  IMAD R8, R4, R8, R13 ;  /* 0x0000000804087224 */ /* 0x000fe400078e020d */
[----:B------:R-:W-:Y:S02]  /*2600*/  @!P0 IMAD.MOV.U32 R7, RZ, RZ, R3 ;  /* 0x000000ffff078224 */ /* 0x000fe400078e0003 */
[----:B------:R-:W-:-:S02]  /*2610*/  IMAD R2, R12, R2, R15 ;  /* 0x000000020c027224 */ /* 0x000fc400078e020f */
[----:B------:R-:W-:Y:S02]  /*2620*/  IMAD R13, R5, R4, R8 ;  /* 0x00000004050d7224 */ /* 0x000fe400078e0208 */
[----:B------:R-:W-:Y:S02]  /*2630*/  IMAD R15, R7, R12, R2 ;  /* 0x0000000c070f7224 */ /* 0x000fe400078e0202 */
.L_x_30:
[----:B------:R-:W1:Y:S02]  /*2640*/  LDCU UR4, c[0x0][0xb30] ;  /* 0x00016600ff0477ac */ /* 0x000e640008000800 */
[----:B-1----:R-:W-:-:S09]  /*2650*/  UISETP.NE.AND UP0, UPT, UR4, 0x1, UPT ;  /* 0x000000010400788c */ /* 0x002fd2000bf05270 */
[----:B------:R-:W-:Y:S05]  /*2660*/  BRA.U UP0, `(.L_x_31) ;  /* 0x0000000100407547 */ /* 0x000fea000b800000 */
[----:B------:R-:W1:Y:S08]  /*2670*/  LDC.64 R4, c[0x0][0xb10] ;  /* 0x0002c400ff047b82 */ /* 0x000e700000000a00 */
[----:B------:R-:W4:Y:S08]  /*2680*/  LDC.64 R2, c[0x0][0xb18] ;  /* 0x0002c600ff027b82 */ /* 0x000f300000000a00 */
[----:B------:R-:W2:Y:S08]  /*2690*/  LDC R6, c[0x0][0xb20] ;  /* 0x0002c800ff067b82 */ /* 0x000eb00000000800 */
[----:B------:R-:W3:Y:S01]  /*26a0*/  LDC R8, c[0x0][0xb0c] ;  /* 0x0002c300ff087b82 */ /* 0x000ee20000000800 */
[----:B-1----:R-:W-:-:S05]  /*26b0*/  IMAD.HI.U32 R4, R15, R4, RZ ;  /* 0x000000040f047227 */ /* 0x002fca00078e00ff */
[----:B------:R-:W-:Y:S01]  /*26c0*/  SHF.R.U32.HI R4, RZ, R5, R4 ;  /* 0x00000005ff047219 */ /* 0x000fe20000011604 */
[----:B----4-:R-:W-:Y:S01]  /*26d0*/  IMAD.HI.U32 R3, R13, R3, RZ ;  /* 0x000000030d037227 */ /* 0x010fe200078e00ff */
[----:B------:R-:W-:-:S04]  /*26e0*/  ISETP.NE.AND P0, PT, R2, 0x1, PT ;  /* 0x000000010200780c */ /* 0x000fc80003f05270 */
[----:B--2---:R-:W-:-:S04]  /*26f0*/  SHF.R.U32.HI R6, RZ, R6, R3 ;  /* 0x00000006ff067219 */ /* 0x004fc80000011603 */
[----:B------:R-:W-:Y:S02]  /*2700*/  SEL R3, R13, R6, !P0 ;  /* 0x000000060d037207 */ /* 0x000fe40004000000 */
[----:B---3--:R-:W-:-:S04]  /*2710*/  ISETP.NE.AND P1, PT, R8, 0x1, PT ;  /* 0x000000010800780c */ /* 0x008fc80003f25270 */
[----:B------:R-:W-:-:S05]  /*2720*/  SEL R4, R15, R4, !P1 ;  /* 0x000000040f047207 */ /* 0x000fca0004800000 */
[----:B------:R-:W-:Y:S02]  /*2730*/  IMAD.IADD R5, R3, 0x1, -R4 ;  /* 0x0000000103057824 */ /* 0x000fe400078e0a04 */
[----:B------:R-:W-:Y:S02]  /*2740*/  IMAD.IADD R3, R4, 0x1, -R3 ;  /* 0x0000000104037824 */ /* 0x000fe400078e0a03 */
[----:B------:R-:W-:Y:S02]  /*2750*/  IMAD R15, R5, R8, R15 ;  /* 0x00000008050f7224 */ /* 0x000fe400078e020f */
[----:B------:R-:W-:-:S07]  /*2760*/  IMAD R13, R3, R2, R13 ;  /* 0x00000002030d7224 */ /* 0x000fce00078e020d */
.L_x_31:
[----:B------:R-:W-:Y:S01]  /*2770*/  UMOV UR28, UR31 ;  /* 0x0000001f001c7c82 */ /* 0x000fe20008000000 */
[----:B------:R-:W-:Y:S01]  /*2780*/  PLOP3.LUT P0, PT, PT, PT, PT, 0x80, 0x8 ;  /* 0x000000000008781c */ /* 0x000fe20003f0f070 */
[----:B------:R-:W-:Y:S01]  /*2790*/  IMAD.IADD R19, R15, 0x1, R64 ;  /* 0x000000010f137824 */ /* 0x000fe200078e0240 */
[----:B------:R-:W-:Y:S01]  /*27a0*/  LOP3.LUT R10, R10, 0x1, RZ, 0x3c, !PT ;  /* 0x000000010a0a7812 */ /* 0x000fe200078e3cff */
[----:B------:R-:W-:Y:S01]  /*27b0*/  IMAD.IADD R16, R13, 0x1, R62 ;  /* 0x000000010d107824 */ /* 0x000fe200078e023e */
[----:B------:R-:W-:Y:S09]  /*27c0*/  @P3 BRA `(.L_x_32) ;  /* 0xffffffec00283947 */ /* 0x000ff2000383ffff */
[----:B------:R-:W-:Y:S01]  /*27d0*/  UIADD3 UR22, UPT, UPT, UR22, 0x40, URZ ;  /* 0x0000004016167890 */ /* 0x000fe2000fffe0ff */
[----:B------:R-:W-:-:S03]  /*27e0*/  MOV R3, UR39 ;  /* 0x0000002700037c02 */ /* 0x000fc60008000f00 */
[----:B------:R-:W-:Y:S01]  /*27f0*/  ULEA UR4, UR38, UR22, 0x3 ;  /* 0x0000001626047291 */ /* 0x000fe2000f8e18ff */
[----:B------:R-:W-:-:S08]  /*2800*/  SHF.L.U32 R3, R3, 0x1f, RZ ;  /* 0x0000001f03037819 */ /* 0x000fd000000006ff */
[----:B------:R-:W1:Y:S02]  /*2810*/  SYNCS.PHASECHK.TRANS64.TRYWAIT P0, [UR4], R3 ;  /* 0x00000003ff0075a7 */ /* 0x000e640008001104 */
[----:B-1----:R-:W-:Y:S05]  /*2820*/  @!P0 BRA `(.L_x_33) ;  /* 0x0000005c00448947 */ /* 0x002fea0003800000 */
.L_x_132:
[----:B------:R-:W-:-:S04]  /*2830*/  UIADD3 UR6, UPT, UPT, UR38, 0x1, URZ ;  /* 0x0000000126067890 */ /* 0x000fc8000fffe0ff */
[----:B------:R-:W-:-:S04]  /*2840*/  UISETP.NE.AND UP0, UPT, UR6, 0x8, UPT ;  /* 0x000000080600788c */ /* 0x000fc8000bf05270 */
[----:B------:R-:W-:Y:S02]  /*2850*/  USEL UR5, URZ, 0x1, UP0 ;  /* 0x00000001ff057887 */ /* 0x000fe40008000000 */
[----:B------:R-:W-:Y:S02]  /*2860*/  USEL UR6, UR6, URZ, UP0 ;  /* 0x000000ff06067287 */ /* 0x000fe40008000000 */
[----:B------:R-:W-:Y:S02]  /*2870*/  ULOP3.LUT UR5, UR39, UR5, URZ, 0x3c, !UPT ;  /* 0x0000000527057292 */ /* 0x000fe4000f8e3cff */
[----:B------:R-:W-:-:S04]  /*2880*/  ULEA UR4, UR6, UR22, 0x3 ;  /* 0x0000001606047291 */ /* 0x000fc8000f8e18ff */
[----:B-1----:R-:W-:-:S04]  /*2890*/  MOV R3, UR5 ;  /* 0x0000000500037c02 */ /* 0x002fc80008000f00 */
[----:B------:R-:W-:-:S04]  /*28a0*/  SHF.L.U32 R3, R3, 0x1f, RZ ;  /* 0x0000001f03037819 */ /* 0x000fc800000006ff */
[----:B------:R-:W1:Y:S02]  /*28b0*/  SYNCS.PHASECHK.TRANS64.TRYWAIT P0, [UR4], R3 ;  /* 0x00000003ff0075a7 */ /* 0x000e640008001104 */
[----:B-1----:R-:W-:Y:S05]  /*28c0*/  @!P0 BRA `(.L_x_34) ;  /* 0x0000005c00348947 */ /* 0x002fea0003800000 */
.L_x_134:
        /* <DEDUP_REMOVED lines=10> */
.L_x_136:
        /* <DEDUP_REMOVED lines=10> */
.L_x_138:
        /* <DEDUP_REMOVED lines=10> */
.L_x_140:
        /* <DEDUP_REMOVED lines=10> */
.L_x_142:
        /* <DEDUP_REMOVED lines=10> */
.L_x_144:
[----:B------:R-:W-:-:S04]  /*2bf0*/  UIADD3 UR6, UPT, UPT, UR6, 0x1, URZ ;  /* 0x0000000106067890 */ /* 0x000fc8000fffe0ff */
[----:B------:R-:W-:-:S04]  /*2c00*/  UISETP.NE.AND UP0, UPT, UR6, 0x8, UPT ;  /* 0x000000080600788c */ /* 0x000fc8000bf05270 */
[----:B------:R-:W-:Y:S02]  /*2c10*/  USEL UR4, URZ, 0x1, UP0 ;  /* 0x00000001ff047887 */ /* 0x000fe40008000000 */
[----:B------:R-:W-:Y:S02]  /*2c20*/  USEL UR6, UR6, URZ, UP0 ;  /* 0x000000ff06067287 */ /* 0x000fe40008000000 */
[----:B------:R-:W-:Y:S02]  /*2c30*/  ULOP3.LUT UR4, UR5, UR4, URZ, 0x3c, !UPT ;  /* 0x0000000405047292 */ /* 0x000fe4000f8e3cff */
[----:B------:R-:W-:-:S04]  /*2c40*/  ULEA UR6, UR6, UR22, 0x3 ;  /* 0x0000001606067291 */ /* 0x000fc8000f8e18ff */
[----:B------:R-:W-:Y:S02]  /*2c50*/  IMAD.U32 R2, RZ, RZ, UR4 ;  /* 0x00000004ff027e24 */ /* 0x000fe4000f8e00ff */
[----:B-1----:R-:W-:-:S03]  /*2c60*/  MOV R0, UR6 ;  /* 0x0000000600007c02 */ /* 0x002fc60008000f00 */
[----:B------:R-:W-:-:S07]  /*2c70*/  SHF.L.U32 R3, R2, 0x1f, RZ ;  /* 0x0000001f02037819 */ /* 0x000fce00000006ff */
.L_x_40:
[----:B-1----:R1:W4:Y:S02]  /*2c80*/  SYNCS.PHASECHK.TRANS64.TRYWAIT P0, [R0+URZ], R3 ;  /* 0x00000003000075a7 */ /* 0x00232400080011ff */
[----:B----4-:R-:W-:Y:S05]  /*2c90*/  @!P0 NANOSLEEP.SYNCS 0x989680 ;  /* 0x009896800000895d */ /* 0x010fea0003900000 */
[----:B------:R-:W4:Y:S02]  /*2ca0*/  @!P0 SYNCS.PHASECHK.TRANS64 P0, [R0+URZ], R3 ;  /* 0x00000003000085a7 */ /* 0x000f2400080010ff */
[----:B----4-:R-:W-:Y:S05]  /*2cb0*/  @P0 EXIT ;  /* 0x000000000000094d */ /* 0x010fea0003800000 */
[----:B------:R-:W-:Y:S05]  /*2cc0*/  BRA `(.L_x_40) ;  /* 0xfffffffc00ec7947 */ /* 0x000fea000383ffff */
.L_x_16:
[----:B------:R-:W-:-:S04]  /*2cd0*/  UISETP.NE.AND UP1, UPT, UR45, URZ, UPT ;  /* 0x000000ff2d00728c */ /* 0x000fc8000bf25270 */
[----:B------:R-:W-:-:S09]  /*2ce0*/  UISETP.NE.OR UP1, UPT, UR8, 0x1, UP1 ;  /* 0x000000010800788c */ /* 0x000fd20008f25670 */
[----:B------:R-:W-:Y:S05]  /*2cf0*/  BRA.U UP1, `(.L_x_41) ;  /* 0x0000000101b07547 */ /* 0x000fea000b800000 */
[----:B------:R-:W-:Y:S01]  /*2d00*/  UMOV UR4, 0x400 ;  /* 0x0000040000047882 */ /* 0x000fe20000000000 */
[----:B------:R-:W-:Y:S01]  /*2d10*/  HFMA2 R3, -RZ, RZ, 0, 5.9604644775390625e-08 ;  /* 0x00000001ff037431 */ /* 0x000fe200000001ff */
[----:B------:R-:W-:Y:S01]  /*2d20*/  ULEA UR45, UR45, UR4, 0x18 ;  /* 0x000000042d2d7291 */ /* 0x000fe2000f8ec0ff */
[----:B------:R-:W-:Y:S01]  /*2d30*/  ISETP.NE.AND P0, PT, R2, RZ, PT ;  /* 0x000000ff0200720c */ /* 0x000fe20003f05270 */
[----:B------:R-:W-:Y:S02]  /*2d40*/  IMAD.MOV.U32 R8, RZ, RZ, RZ ;  /* 0x000000ffff087224 */ /* 0x000fe400078e00ff */
[----:B------:R-:W-:Y:S02]  /*2d50*/  UIADD3 UR6, UPT, UPT, UR45, 0xd8, URZ ;  /* 0x000000d82d067890 */ /* 0x000fe4000fffe0ff */
[----:B------:R-:W-:Y:S02]  /*2d60*/  UIADD3 UR7, UPT, UPT, UR45, 0xd0, URZ ;  /* 0x000000d02d077890 */ /* 0x000fe4000fffe0ff */
[----:B------:R-:W-:-:S12]  /*2d70*/  UPRMT UR6, URZ, 0x654, UR6 ;  /* 0x00000654ff067896 */ /* 0x000fd80008000006 */
.L_x_44:
[----:B------:R-:W-:Y:S01]  /*2d80*/  SHF.L.U32 R7, R3, 0x1f, RZ ;  /* 0x0000001f03077819 */ /* 0x000fe200000006ff */
[----:B------:R-:W-:Y:S02]  /*2d90*/  IMAD.U32 R9, RZ, RZ, UR7 ;  /* 0x00000007ff097e24 */ /* 0x000fe4000f8e00ff */
[----:B------:R-:W-:Y:S01]  /*2da0*/  @!P0 IMAD.MOV.U32 R5, RZ, RZ, 0x10 ;  /* 0x00000010ff058424 */ /* 0x000fe200078e00ff */
[----:B------:R-:W1:Y:S02]  /*2db0*/  SYNCS.PHASECHK.TRANS64.TRYWAIT P1, [UR45+0xd8], R7 ;  /* 0x0000d807ff0075a7 */ /* 0x000e64000802112d */
[----:B------:R-:W-:-:S04]  /*2dc0*/  PRMT R9, R2, 0x654, R9 ;  /* 0x0000065402097816 */ /* 0x000fc80000000009 */
[----:B------:R-:W-:Y:S01]  /*2dd0*/  SEL R0, R9, R0, !P0 ;  /* 0x0000000009007207 */ /* 0x000fe20004000000 */
[----:B-1----:R-:W-:Y:S06]  /*2de0*/  @!P1 BRA `(.L_x_42) ;  /* 0x00000058007c9947 */ /* 0x002fec0003800000 */
.L_x_146:
[----:B------:R-:W-:Y:S01]  /*2df0*/  UIADD3 UR4, UPT, UPT, UR45, 0x110, URZ ;  /* 0x000001102d047890 */ /* 0x000fe2000fffe0ff */
[----:B------:R2:W-:Y:S01]  /*2e00*/  @!P0 SYNCS.ARRIVE.TRANS64.RED RZ, [R0+URZ], R5 ;  /* 0x0000000500ff89a7 */ /* 0x0005e200080004ff */
[----:B------:R-:W-:Y:S01]  /*2e10*/  UIADD3 UR5, UPT, UPT, UR45, 0xd0, URZ ;  /* 0x000000d02d057890 */ /* 0x000fe2000fffe0ff */
[----:B------:R-:W-:-:S08]  /*2e20*/  LOP3.LUT R3, R3, 0x1, RZ, 0x3c, !PT ;  /* 0x0000000103037812 */ /* 0x000fd000078e3cff */
[----:B------:R-:W-:Y:S06]  /*2e30*/  UGETNEXTWORKID.BROADCAST [UR4], [UR5] ;  /* 0x00000000040073ca */ /* 0x000fec0008000100 */
[----:B--2---:R-:W-:-:S04]  /*2e40*/  SHF.L.U32 R5, R8, 0x1f, RZ ;  /* 0x0000001f08057819 */ /* 0x004fc800000006ff */
[----:B------:R-:W2:Y:S02]  /*2e50*/  SYNCS.PHASECHK.TRANS64.TRYWAIT P1, [UR45+0xd0], R5 ;  /* 0x0000d005ff0075a7 */ /* 0x000ea4000802112d */
[----:B--2---:R-:W-:Y:S05]  /*2e60*/  @!P1 BRA `(.L_x_43) ;  /* 0x0000005800749947 */ /* 0x004fea0003800000 */
.L_x_148:
[----:B-1----:R-:W1:Y:S01]  /*2e70*/  LDS.128 R4, [UR45+0x110] ;  /* 0x0001102dff047984 */ /* 0x002e620008000c00 */
[----:B------:R-:W-:Y:S01]  /*2e80*/  LOP3.LUT R8, R8, 0x1, RZ, 0x3c, !PT ;  /* 0x0000000108087812 */ /* 0x000fe200078e3cff */
[----:B------:R-:W-:Y:S01]  /*2e90*/  @!PT LDS RZ, [RZ] ;  /* 0x00000000fffff984 */ /* 0x000fe20000000800 */
[----:B------:R-:W-:Y:S01]  /*2ea0*/  @!PT LDS RZ, [RZ] ;  /* 0x00000000fffff984 */ /* 0x000fe20000000800 */
[----:B------:R-:W-:Y:S01]  /*2eb0*/  @!PT LDS RZ, [RZ] ;  /* 0x00000000fffff984 */ /* 0x000fe20000000800 */
[----:B------:R-:W-:Y:S01]  /*2ec0*/  @!PT LDS RZ, [RZ] ;  /* 0x00000000fffff984 */ /* 0x000fe20000000800 */
[----:B------:R2:W-:Y:S06]  /*2ed0*/  MEMBAR.ALL.CTA ;  /* 0x0000000000007992 */ /* 0x0005ec0000008000 */
[----:B--2---:R-:W2:Y:S02]  /*2ee0*/  FENCE.VIEW.ASYNC.S ;  /* 0x00000000000073c6 */ /* 0x004ea40000000000 */
[----:B--2---:R-:W-:Y:S01]  /*2ef0*/  SYNCS.ARRIVE.TRANS64.RED.A1T0 RZ, [UR6], RZ ;  /* 0x000000ffffff79a7 */ /* 0x004fe20008100406 */
[----:B-1----:R-:W-:-:S13]  /*2f00*/  LOP3.LUT P1, RZ, R6, 0x1, RZ, 0xc0, !PT ;  /* 0x0000000106ff7812 */ /* 0x002fda000782c0ff */
[----:B------:R-:W-:Y:S05]  /*2f10*/  @P1 BRA `(.L_x_44) ;  /* 0xfffffffc00981947 */ /* 0x000fea000383ffff */
[----:B------:R-:W-:-:S04]  /*2f20*/  SHF.L.U32 R0, R3, 0x1f, RZ ;  /* 0x0000001f03007819 */ /* 0x000fc800000006ff */
[----:B------:R-:W1:Y:S02]  /*2f30*/  SYNCS.PHASECHK.TRANS64 P0, [UR45+0xd8], R0 ;  /* 0x0000d800ff0075a7 */ /* 0x000e64000800102d */
[----:B-1----:R-:W-:Y:S05]  /*2f40*/  @P0 EXIT ;  /* 0x000000000000094d */ /* 0x002fea0003800000 */
[----:B------:R-:W-:-:S07]  /*2f50*/  MOV R0, UR45 ;  /* 0x0000002d00007c02 */ /* 0x000fce0008000f00 */
.L_x_45:
[----:B-1----:R-:W-:-:S04]  /*2f60*/  SHF.L.U32 R5, R3, 0x1f, RZ ;  /* 0x0000001f03057819 */ /* 0x002fc800000006ff */
[----:B------:R1:W2:Y:S03]  /*2f70*/  SYNCS.PHASECHK.TRANS64.TRYWAIT P0, [R0+URZ+0xd8], R5 ;  /* 0x0000d805000075a7 */ /* 0x0002a600080011ff */
[----:B--2---:R-:W-:Y:S05]  /*2f80*/  @!P0 NANOSLEEP.SYNCS 0x989680 ;  /* 0x009896800000895d */ /* 0x004fea0003900000 */
[----:B------:R-:W2:Y:S02]  /*2f90*/  @!P0 SYNCS.PHASECHK.TRANS64 P0, [R0+URZ+0xd8], R5 ;  /* 0x0000d805000085a7 */ /* 0x000ea400080010ff */
[----:B--2---:R-:W-:Y:S05]  /*2fa0*/  @P0 EXIT ;  /* 0x000000000000094d */ /* 0x004fea0003800000 */
[----:B------:R-:W-:Y:S05]  /*2fb0*/  BRA `(.L_x_45) ;  /* 0xfffffffc00e87947 */ /* 0x000fea000383ffff */
.L_x_41:
[----:B------:R-:W-:-:S09]  /*2fc0*/  UISETP.NE.AND UP1, UPT, UR8, URZ, UPT ;  /* 0x000000ff0800728c */ /* 0x000fd2000bf25270 */
[----:B------:R-:W-:Y:S05]  /*2fd0*/  BRA.U UP1, `(.L_x_46) ;  /* 0x0000000d01787547 */ /* 0x000fea000b800000 */
[----:B------:R-:W-:Y:S01]  /*2fe0*/  UMOV UR4, 0x40 ;  /* 0x0000004000047882 */ /* 0x000fe20000000000 */
[----:B------:R-:W-:Y:S01]  /*2ff0*/  NOP ;  /* 0x0000000000007918 */ /* 0x000fe20000000000 */
[----:B------:R-:W-:Y:S01]  /*3000*/  ULEA UR4, UR45, UR4, 0x18 ;  /* 0x000000042d047291 */ /* 0x000fe2000f8ec0ff */
[----:B------:R-:W-:Y:S02]  /*3010*/  UMOV UR5, 0x400 ;  /* 0x0000040000057882 */ /* 0x000fe40000000000 */
[----:B------:R-:W-:-:S06]  /*3020*/  ULEA UR45, UR45, UR5, 0x18 ;  /* 0x000000052d2d7291 */ /* 0x000fcc000f8ec0ff */
[----:B------:R-:W1:Y:S02]  /*3030*/  LDS.U8 R0, [UR4+0x1c] ;  /* 0x00001c04ff007984 */ /* 0x000e640008000000 */
[----:B-1----:R-:W-:-:S13]  /*3040*/  ISETP.NE.AND P0, PT, R0, RZ, PT ;  /* 0x000000ff0000720c */ /* 0x002fda0003f05270 */
[----:B------:R-:W-:Y:S05]  /*3050*/  @P0 BRA `(.L_x_47) ;  /* 0x0000000000580947 */ /* 0x000fea0003800000 */
[----:B------:R-:W-:-:S13]  /*3060*/  ELECT P0, URZ, PT ;  /* 0x0000000000ff782f */ /* 0x000fda0003800000 */
[----:B------:R-:W-:Y:S05]  /*3070*/  @!P0 BRA `(.L_x_48) ;  /* 0x0000000000608947 */ /* 0x000fea0003800000 */
[----:B------:R-:W-:Y:S01]  /*3080*/  UMOV UR5, 0x10 ;  /* 0x0000001000057882 */ /* 0x000fe20000000000 */
[----:B------:R-:W-:Y:S01]  /*3090*/  HFMA2 R0, -RZ, RZ, 0, 5.9604644775390625e-08 ;  /* 0x00000001ff007431 */ /* 0x000fe200000001ff */
[----:B------:R-:W-:-:S03]  /*30a0*/  MOV R2, 0xffff ;  /* 0x0000ffff00027802 */ /* 0x000fc60000000f00 */
[----:B------:R-:W-:Y:S04]  /*30b0*/  DEPBAR.LE SB1, 0x36 ;  /* 0x00009d800000791a */ /* 0x000fe80000000000 */
[----:B------:R-:W1:Y:S02]  /*30c0*/  UTCATOMSWS.FIND_AND_SET.ALIGN UP0, UR5, UR5 ;  /* 0x00000005000575e3 */ /* 0x000e640008000800 */
[----:B-1----:R-:W-:Y:S01]  /*30d0*/  MOV R3, UR5 ;  /* 0x0000000500037c02 */ /* 0x002fe20008000f00 */
[----:B------:R-:W-:Y:S06]  /*30e0*/  BRA.U UP0, `(.L_x_49) ;  /* 0x0000000100187547 */ /* 0x000fec000b800000 */
.L_x_50:
[----:B------:R-:W-:Y:S05]  /*30f0*/  NANOSLEEP 0x64 ;  /* 0x000000640000795d */ /* 0x000fea0003800000 */
[----:B------:R-:W-:-:S05]  /*3100*/  UMOV UR5, 0x10 ;  /* 0x0000001000057882 */ /* 0x000fca0000000000 */
[----:B------:R-:W-:Y:S04]  /*3110*/  DEPBAR.LE SB1, 0x36 ;  /* 0x00009d800000791a */ /* 0x000fe80000000000 */
[----:B------:R-:W1:Y:S02]  /*3120*/  UTCATOMSWS.FIND_AND_SET.ALIGN UP0, UR5, UR5 ;  /* 0x00000005000575e3 */ /* 0x000e640008000800 */
[----:B-1----:R-:W-:Y:S01]  /*3130*/  MOV R3, UR5 ;  /* 0x0000000500037c02 */ /* 0x002fe20008000f00 */
[----:B------:R-:W-:Y:S05]  /*3140*/  BRA.U !UP0, `(.L_x_50) ;  /* 0xfffffffd08e87547 */ /* 0x000fea000b83ffff */
.L_x_49:
[-C--:B------:R-:W-:Y:S02]  /*3150*/  SHF.L.U32 R2, R2, R3.reuse, RZ ;  /* 0x0000000302027219 */ /* 0x080fe400000006ff */
[----:B------:R-:W-:Y:S01]  /*3160*/  SHF.L.U32 R0, R0, R3, RZ ;  /* 0x0000000300007219 */ /* 0x000fe200000006ff */
[----:B------:R-:W-:Y:S02]  /*3170*/  IMAD.SHL.U32 R3, R3, 0x20, RZ ;  /* 0x0000002003037824 */ /* 0x000fe400078e00ff */
[----:B------:R1:W-:Y:S04]  /*3180*/  ATOMS.OR RZ, [UR4+0x14], R2 ;  /* 0x00001402ffff798c */ /* 0x0003e8000b000004 */
[----:B------:R1:W-:Y:S04]  /*3190*/  ATOMS.OR RZ, [UR4+0x18], R0 ;  /* 0x00001800ffff798c */ /* 0x0003e8000b000004 */
[----:B------:R1:W-:Y:S01]  /*31a0*/  STS [UR45+0x120], R3 ;  /* 0x00012003ff007988 */ /* 0x0003e2000800082d */
[----:B------:R-:W-:Y:S05]  /*31b0*/  BRA `(.L_x_48) ;  /* 0x0000000000107947 */ /* 0x000fea0003800000 */
.L_x_47:
[----:B------:R-:W-:Y:S02]  /*31c0*/  MOV R0, 0xffffffff ;  /* 0xffffffff00007802 */ /* 0x000fe40000000f00 */
[----:B------:R-:W-:-:S03]  /*31d0*/  MOV R2, 0x3200 ;  /* 0x0000320000027802 */ /* 0x000fc60000000f00 */
[----:B------:R1:W-:Y:S04]  /*31e0*/  STS [UR45+0x120], R0 ;  /* 0x00012000ff007988 */ /* 0x0003e8000800082d */
[----:B-1-3-5:R-:W-:Y:S05]  /*31f0*/  CALL.REL.NOINC `($__internal_1_$__cuda_sm10x_tcgen05_guardrail_trap_phase_invalid_during_alloc) ;  /* 0x0000005c00847944 */ /* 0x02afea0003c00000 */
.L_x_48:
[----:B------:R-:W-:Y:S05]  /*3200*/  WARPSYNC.ALL ;  /* 0x0000000000007948 */ /* 0x000fea0003800000 */
[----:B------:R-:W2:Y:S01]  /*3210*/  S2UR UR6, SR_CgaCtaId ;  /* 0x00000000000679c3 */ /* 0x000ea20000008800 */
[----:B------:R-:W-:Y:S01]  /*3220*/  UMOV UR4, 0x400 ;  /* 0x0000040000047882 */ /* 0x000fe20000000000 */
[----:B------:R-:W-:-:S06]  /*3230*/  NOP ;  /* 0x0000000000007918 */ /* 0x000fcc0000000000 */
[----:B------:R-:W-:Y:S06]  /*3240*/  BAR.ARV 0x6, 0xa0 ;  /* 0x0182800000007b1d */ /* 0x000fec0000002000 */
[----:B------:R-:W-:Y:S01]  /*3250*/  IMAD.MOV.U32 R8, RZ, RZ, 0x1 ;  /* 0x00000001ff087424 */ /* 0x000fe200078e00ff */
[----:B------:R-:W-:Y:S01]  /*3260*/  UMOV UR15, URZ ;  /* 0x000000ff000f7c82 */ /* 0x000fe20008000000 */
[----:B------:R-:W-:Y:S01]  /*3270*/  UMOV UR14, URZ ;  /* 0x000000ff000e7c82 */ /* 0x000fe20008000000 */
[----:B------:R-:W-:Y:S01]  /*3280*/  UMOV UR24, 0x0 ;  /* 0x0000000000187882 */ /* 0x000fe20000000000 */
[----:B------:R-:W-:Y:S01]  /*3290*/  UMOV UR25, 0x4210010 ;  /* 0x0421001000197882 */ /* 0x000fe20000000000 */
[----:B------:R-:W-:Y:S01]  /*32a0*/  UMOV UR22, 0x0 ;  /* 0x0000000000167882 */ /* 0x000fe20000000000 */
[----:B------:R-:W-:Y:S01]  /*32b0*/  UMOV UR23, 0x4210010 ;  /* 0x0421001000177882 */ /* 0x000fe20000000000 */
[----:B------:R-:W-:Y:S01]  /*32c0*/  UMOV UR20, 0x0 ;  /* 0x0000000000147882 */ /* 0x000fe20000000000 */
[----:B------:R-:W-:Y:S01]  /*32d0*/  UMOV UR21, 0x4210010 ;  /* 0x0421001000157882 */ /* 0x000fe20000000000 */
[----:B------:R-:W-:Y:S01]  /*32e0*/  UMOV UR18, 0x0 ;  /* 0x0000000000127882 */ /* 0x000fe20000000000 */
[----:B--2---:R-:W-:Y:S01]  /*32f0*/  ULEA UR6, UR6, UR4, 0x18 ;  /* 0x0000000406067291 */ /* 0x004fe2000f8ec0ff */
[----:B------:R-:W2:Y:S03]  /*3300*/  LDCU.64 UR4, c[0x0][0x388] ;  /* 0x00007100ff0477ac */ /* 0x000ea60008000a00 */
[----:B------:R-:W-:-:S02]  /*3310*/  UIADD3 UR9, UPT, UPT, UR6, 0x4400, URZ ;  /* 0x0000440006097890 */ /* 0x000fc4000fffe0ff */
[----:B------:R-:W-:-:S03]  /*3320*/  UIADD3 UR10, UPT, UPT, UR6, 0x14400, URZ ;  /* 0x00014400060a7890 */ /* 0x000fc6000fffe0ff */
[----:B------:R-:W1:Y:S01]  /*3330*/  LDS R9, [UR6+0x120] ;  /* 0x00012006ff097984 */ /* 0x000e620008000800 */
[----:B------:R-:W-:Y:S02]  /*3340*/  USHF.R.U32.HI UR9, URZ, 0x4, UR9 ;  /* 0x00000004ff097899 */ /* 0x000fe40008011609 */
[----:B------:R-:W-:Y:S02]  /*3350*/  USHF.R.U32.HI UR10, URZ, 0x4, UR10 ;  /* 0x00000004ff0a7899 */ /* 0x000fe4000801160a */
[----:B------:R-:W-:Y:S02]  /*3360*/  ULOP3.LUT UR9, UR9, 0x3fff, URZ, 0xc0, !UPT ;  /* 0x00003fff09097892 */ /* 0x000fe4000f8ec0ff */
[----:B------:R-:W-:Y:S02]  /*3370*/  ULOP3.LUT UR10, UR10, 0x3fff, URZ, 0xc0, !UPT ;  /* 0x00003fff0a0a7892 */ /* 0x000fe4000f8ec0ff */
[----:B------:R-:W-:Y:S02]  /*3380*/  ULOP3.LUT UR9, UR9, 0x10000, URZ, 0xfc, !UPT ;  /* 0x0001000009097892 */ /* 0x000fe4000f8efcff */
[----:B--2---:R-:W-:-:S02]  /*3390*/  UIADD3 UR7, UPT, UPT, UR4, 0x3f, URZ ;  /* 0x0000003f04077890 */ /* 0x004fc4000fffe0ff */
[----:B------:R-:W-:Y:S02]  /*33a0*/  ULOP3.LUT UR10, UR10, 0x2000000, URZ, 0xfc, !UPT ;  /* 0x020000000a0a7892 */ /* 0x000fe4000f8efcff */
[----:B------:R-:W-:Y:S01]  /*33b0*/  USHF.R.S32.HI UR4, URZ, 0x1f, UR7 ;  /* 0x0000001fff047899 */ /* 0x000fe20008011407 */
[----:B------:R-:W-:-:S03]  /*33c0*/  UMOV UR19, 0x4210010 ;  /* 0x0421001000137882 */ /* 0x000fc60000000000 */
[----:B------:R-:W-:-:S04]  /*33d0*/  ULEA.HI UR7, UR4, UR7, URZ, 0x6 ;  /* 0x0000000704077291 */ /* 0x000fc8000f8f30ff */
[----:B------:R-:W-:-:S03]  /*33e0*/  USHF.R.S32.HI UR7, URZ, 0x6, UR7 ;  /* 0x00000006ff077899 */ /* 0x000fc60008011407 */
[----:B------:R-:W2:Y:S01]  /*33f0*/  LDCU UR4, c[0x0][0x390] ;  /* 0x00007200ff0477ac */ /* 0x000ea20008000800 */
[----:B------:R-:W-:Y:S02]  /*3400*/  UIMAD UR7, UR7, UR5, URZ ;  /* 0x00000005070772a4 */ /* 0x000fe4000f8e02ff */
[----:B------:R-:W-:-:S04]  /*3410*/  UIADD3 UR5, UPT, UPT, UR6, 0xd8, URZ ;  /* 0x000000d806057890 */ /* 0x000fc8000fffe0ff */
[----:B------:R-:W-:Y:S01]  /*3420*/  UPRMT UR5, URZ, 0x654, UR5 ;  /* 0x00000654ff057896 */ /* 0x000fe20008000005 */
[C---:B-1----:R-:W-:Y:S01]  /*3430*/  VIADD R3, R9.reuse, 0x80 ;  /* 0x0000008009037836 */ /* 0x042fe20000000000 */
[----:B------:R-:W-:Y:S01]  /*3440*/  LOP3.LUT R2, R9, 0xffff, RZ, 0xc0, !PT ;  /* 0x0000ffff09027812 */ /* 0x000fe200078ec0ff */
[----:B--2---:R-:W-:-:S03]  /*3450*/  UIMAD UR4, UR7, UR4, URZ ;  /* 0x00000004070472a4 */ /* 0x004fc6000f8e02ff */
[----:B------:R-:W-:Y:S01]  /*3460*/  LOP3.LUT R3, R3, 0xffff, RZ, 0xc0, !PT ;  /* 0x0000ffff03037812 */ /* 0x000fe200078ec0ff */
[----:B------:R-:W-:-:S04]  /*3470*/  UIADD3 UR16, UPT, UPT, UR4, -0x1, URZ ;  /* 0xffffffff04107890 */ /* 0x000fc8000fffe0ff */
[----:B------:R1:W-:Y:S01]  /*3480*/  STL.64 [R1], R2 ;  /* 0x0000000201007387 */ /* 0x0003e20000100a00 */
[----:B------:R-:W-:Y:S01]  /*3490*/  UISETP.GE.AND UP2, UPT, UR4, 0x1, UPT ;  /* 0x000000010400788c */ /* 0x000fe2000bf46270 */
[----:B-1----:R-:W-:-:S10]  /*34a0*/  CS2R R2, SRZ ;  /* 0x0000000000027805 */ /* 0x002fd4000001ff00 */
.L_x_57:
[----:B-1----:R-:W-:-:S04]  /*34b0*/  SHF.L.U32 R5, R3, 0x1f, RZ ;  /* 0x0000001f03057819 */ /* 0x002fc800000006ff */
[----:B------:R-:W1:Y:S02]  /*34c0*/  SYNCS.PHASECHK.TRANS64.TRYWAIT P0, [UR6+0xd0], R5 ;  /* 0x0000d005ff0075a7 */ /* 0x000e640008001106 */
[----:B-12-4-:R-:W-:Y:S05]  /*34d0*/  @!P0 BRA `(.L_x_51) ;  /* 0x0000005000f08947 */ /* 0x016fea0003800000 */
.L_x_150:
[----:B-1----:R-:W1:Y:S01]  /*34e0*/  LDS.128 R4, [UR6+0x110] ;  /* 0x00011006ff047984 */ /* 0x002e620008000c00 */
[----:B------:R-:W-:Y:S01]  /*34f0*/  ULEA UR8, UR15, UR6, 0x3 ;  /* 0x000000060f087291 */ /* 0x000fe2000f8e18ff */
[----:B------:R-:W-:Y:S01]  /*3500*/  SHF.L.U32 R0, R8, 0x1f, RZ ;  /* 0x0000001f08007819 */ /* 0x000fe200000006ff */
[----:B------:R-:W-:Y:S01]  /*3510*/  @!PT LDS RZ, [RZ] ;  /* 0x00000000fffff984 */ /* 0x000fe20000000800 */
[----:B------:R-:W-:Y:S01]  /*3520*/  @!PT LDS RZ, [RZ] ;  /* 0x00000000fffff984 */ /* 0x000fe20000000800 */
[----:B------:R-:W-:Y:S01]  /*3530*/  @!PT LDS RZ, [RZ] ;  /* 0x00000000fffff984 */ /* 0x000fe20000000800 */
[----:B------:R-:W-:Y:S01]  /*3540*/  @!PT LDS RZ, [RZ] ;  /* 0x00000000fffff984 */ /* 0x000fe20000000800 */
[----:B------:R2:W-:Y:S06]  /*3550*/  MEMBAR.ALL.CTA ;  /* 0x0000000000007992 */ /* 0x0005ec0000008000 */
[----:B--2---:R-:W2:Y:S02]  /*3560*/  FENCE.VIEW.ASYNC.S ;  /* 0x00000000000073c6 */ /* 0x004ea40000000000 */
[----:B--2---:R-:W-:Y:S01]  /*3570*/  SYNCS.ARRIVE.TRANS64.RED.A1T0 RZ, [UR5], RZ ;  /* 0x000000ffffff79a7 */ /* 0x004fe20008100405 */
[----:B------:R-:W2:Y:S01]  /*3580*/  SYNCS.PHASECHK.TRANS64.TRYWAIT P0, [UR8+0xf0], R0 ;  /* 0x0000f000ff0075a7 */ /* 0x000ea20008001108 */
[----:B-1----:R-:W-:Y:S01]  /*3590*/  LOP3.LUT P3, RZ, R6, 0x1, RZ, 0xc0, !PT ;  /* 0x0000000106ff7812 */ /* 0x002fe2000786c0ff */
[----:B--2---:R-:W-:-:S12]  /*35a0*/  @!P0 BRA `(.L_x_52) ;  /* 0x0000005000d48947 */ /* 0x004fd80003800000 */
.L_x_152:
[----:B------:R-:W-:Y:S05]  /*35b0*/  BRA.U !UP2, `(.L_x_53) ;  /* 0x000000010af07547 */ /* 0x000fea000b800000 */
[----:B-1----:R-:W-:Y:S01]  /*35c0*/  IMAD.U32 R0, RZ, RZ, UR15 ;  /* 0x0000000fff007e24 */ /* 0x002fe2000f8e00ff */
[----:B------:R-:W-:-:S04]  /*35d0*/  ULEA UR4, UR14, UR6, 0x3 ;  /* 0x000000060e047291 */ /* 0x000fc8000f8e18ff */
[----:B------:R-:W-:Y:S02]  /*35e0*/  LEA R4, R0, R1, 0x2 ;  /* 0x0000000100047211 */ /* 0x000fe400078e10ff */
[----:B------:R-:W-:-:S04]  /*35f0*/  SHF.L.U32 R0, R2, 0x1f, RZ ;  /* 0x0000001f02007819 */ /* 0x000fc800000006ff */
[----:B------:R-:W5:Y:S01]  /*3600*/  LDL R4, [R4] ;  /* 0x0000000004047983 */ /* 0x000f620000100800 */
[----:B------:R1:W2:Y:S01]  /*3610*/  SYNCS.PHASECHK.TRANS64.TRYWAIT P2, [UR4], R0 ;  /* 0x00000000ff0075a7 */ /* 0x0002a20008041104 */
[----:B------:R-:W-:Y:S01]  /*3620*/  UPLOP3.LUT UP3, UPT, UPT, UPT, UPT, 0x40, 0x4 ;  /* 0x000000000004789c */ /* 0x000fe20003f6e870 */
[----:B------:R-:W-:Y:S01]  /*3630*/  UMOV UR13, UR16 ;  /* 0x00000010000d7c82 */ /* 0x000fe20008000000 */
[----:B------:R-:W-:-:S09]  /*3640*/  UMOV UR12, UR14 ;  /* 0x0000000e000c7c82 */ /* 0x000fd20008000000 */
.L_x_56:
[----:B----4-:R-:W-:Y:S01]  /*3650*/  ULEA UR7, UR12, UR6, 0x3 ;  /* 0x000000060c077291 */ /* 0x010fe2000f8e18ff */
[----:B-12---:R-:W-:Y:S11]  /*3660*/  @P2 BRA `(.L_x_54) ;  /* 0x00000000000c2947 */ /* 0x006ff60003800000 */
[----:B------:R-:W-:Y:S04]  /*3670*/  SHF.L.U32 R5, R2, 0x1f, RZ ;  /* 0x0000001f02057819 */ /* 0x000fe800000006ff */
[----:B------:R-:W2:Y:S02]  /*3680*/  SYNCS.PHASECHK.TRANS64.TRYWAIT P0, [UR7], R5 ;  /* 0x00000005ff0075a7 */ /* 0x000ea40008001107 */
[----:B--2---:R-:W-:Y:S05]  /*3690*/  @!P0 BRA `(.L_x_55) ;  /* 0x0000005000b08947 */ /* 0x004fea0003800000 */
.L_x_54:
[----:B------:R-:W-:Y:S01]  /*36a0*/  UISETP.NE.AND UP0, UPT, UR13, URZ, UPT ;  /* 0x000000ff0d00728c */ /* 0x000fe2000bf05270 */
[----:B------:R-:W-:Y:S01]  /*36b0*/  PLOP3.LUT P2, PT, PT, PT, PT, 0x80, 0x8 ;  /* 0x000000000008781c */ /* 0x000fe20003f4f070 */
[----:B------:R-:W-:Y:S01]  /*36c0*/  UIADD3 UR14, UPT, UPT, UR12, 0x1, URZ ;  /* 0x000000010c0e7890 */ /* 0x000fe2000fffe0ff */
[----:B------:R-:W-:Y:S03]  /*36d0*/  ELECT P1, URZ, PT ;  /* 0x0000000000ff782f */ /* 0x000fe60003820000 */
[----:B------:R-:W-:Y:S01]  /*36e0*/  UISETP.NE.AND UP1, UPT, UR14, 0x8, UPT ;  /* 0x000000080e00788c */ /* 0x000fe2000bf25270 */
[----:B------:R-:W-:Y:S01]  /*36f0*/  PLOP3.LUT P0, PT, PT, PT, UP0, 0x80, 0x8 ;  /* 0x000000000008781c */ /* 0x000fe20003f0f008 */
[----:B------:R-:W-:Y:S02]  /*3700*/  ULEA UR26, UR12, UR10, 0xa ;  /* 0x0000000a0c1a7291 */ /* 0x000fe4000f8e50ff */
[----:B------:R-:W-:Y:S02]  /*3710*/  USEL UR11, URZ, 0x1, UP1 ;  /* 0x00000001ff0b7887 */ /* 0x000fe40008800000 */
[----:B------:R-:W-:Y:S02]  /*3720*/  USEL UR14, UR14, URZ, UP1 ;  /* 0x000000ff0e0e7287 */ /* 0x000fe40008800000 */
[----:B------:R-:W-:Y:S02]  /*3730*/  ULEA UR28, UR12, UR9, 0x9 ;  /* 0x000000090c1c7291 */ /* 0x000fe4000f8e48ff */
[----:B------:R-:W-:Y:S01]  /*3740*/  @UP0 ULEA UR4, UR14, UR6, 0x3 ;  /* 0x000000060e040291 */ /* 0x000fe2000f8e18ff */
[----:B------:R-:W-:Y:S01]  /*3750*/  LOP3.LUT R2, R2, UR11, RZ, 0x3c, !PT ;  /* 0x0000000b02027c12 */ /* 0x000fe2000f8e3cff */
[----:B------:R-:W-:Y:S02]  /*3760*/  UIADD3 UR36, UPT, UPT, UR26, 0x80, URZ ;  /* 0x000000801a247890 */ /* 0x000fe4000fffe0ff */
[----:B------:R-:W-:Y:S01]  /*3770*/  UIADD3 UR34, UPT, UPT, UR28, 0x2, URZ ;  /* 0x000000021c227890 */ /* 0x000fe2000fffe0ff */
[----:B-1----:R-:W-:Y:S01]  /*3780*/  @P0 SHF.L.U32 R0, R2, 0x1f, RZ ;  /* 0x0000001f02000819 */ /* 0x002fe200000006ff */
[----:B------:R-:W-:Y:S02]  /*3790*/  UIADD3 UR32, UPT, UPT, UR26, 0x100, URZ ;  /* 0x000001001a207890 */ /* 0x000fe4000fffe0ff */
[----:B------:R-:W-:Y:S01]  /*37a0*/  UIADD3 UR30, UPT, UPT, UR28, 0x4, URZ ;  /* 0x000000041c1e7890 */ /* 0x000fe2000fffe0ff */
[----:B------:R4:W1:Y:S01]  /*37b0*/  @P0 SYNCS.PHASECHK.TRANS64.TRYWAIT P2, [UR4], R0 ;  /* 0x00000000ff0005a7 */ /* 0x0008620008041104 */
[----:B------:R-:W-:Y:S02]  /*37c0*/  ELECT P0, URZ, PT ;  /* 0x0000000000ff782f */ /* 0x000fe40003800000 */
[C---:B-----5:R-:W-:Y:S01]  /*37d0*/  @P1 R2UR.BROADCAST UR4, R4.reuse ;  /* 0x00000000040412ca */ /* 0x060fe200008e0000 */
[----:B------:R-:W-:Y:S10]  /*37e0*/  UIADD3 UR7, UPT, UPT, UR7, 0x40, URZ ;  /* 0x0000004007077890 */ /* 0x000ff4000fffe0ff */
[C---:B------:R-:W-:Y:S02]  /*37f0*/  @P0 R2UR.BROADCAST UR11, R4.reuse ;  /* 0x00000000040b02ca */ /* 0x040fe400008e0000 */
[----:B------:R-:W-:Y:S01]  /*3800*/  ELECT P0, URZ, PT ;  /* 0x0000000000ff782f */ /* 0x000fe20003800000 */
[----:B------:R-:W-:Y:S01]  /*3810*/  UMOV UR27, 0x40004040 ;  /* 0x40004040001b7882 */ /* 0x000fe20000000000 */
[----:B------:R-:W-:Y:S01]  /*3820*/  UMOV UR29, 0x40004040 ;  /* 0x40004040001d7882 */ /* 0x000fe20000000000 */
[----:B------:R-:W-:Y:S01]  /*3830*/  UMOV UR37, 0x40004040 ;  /* 0x4000404000257882 */ /* 0x000fe20000000000 */
[----:B------:R-:W-:Y:S01]  /*3840*/  UMOV UR35, 0x40004040 ;  /* 0x4000404000237882 */ /* 0x000fe20000000000 */
[----:B------:R-:W-:Y:S01]  /*3850*/  UMOV UR33, 0x40004040 ;  /* 0x4000404000217882 */ /* 0x000fe20000000000 */
[----:B------:R-:W-:Y:S01]  /*3860*/  UMOV UR31, 0x40004040 ;  /* 0x40004040001f7882 */ /* 0x000fe20000000000 */
[----:B------:R-:W-:Y:S01]  /*3870*/  UMOV UR12, UR14 ;  /* 0x0000000e000c7c82 */ /* 0x000fe20008000000 */
[----:B------:R2:W-:Y:S01]  /*3880*/  UTCHMMA gdesc[UR28], gdesc[UR26], tmem[UR4], tmem[UR24], idesc[UR25], UP3 ;  /* 0x00ff181a1c0075ea */ /* 0x0005e20009800004 */
[----:B------:R-:W-:Y:S02]  /*3890*/  UPLOP3.LUT UP3, UPT, UPT, UPT, UPT, 0x80, 0x8 ;  /* 0x000000000008789c */ /* 0x000fe40003f6f070 */
[----:B------:R3:W-:Y:S01]  /*38a0*/  UTCHMMA gdesc[UR34], gdesc[UR36], tmem[UR11], tmem[UR22], idesc[UR23], UPT ;  /* 0x00ff1624220075ea */ /* 0x0007e2000b80000b */
[----:B--2---:R-:W-:Y:S01]  /*38b0*/  UIADD3 UR26, UPT, UPT, UR26, 0x180, URZ ;  /* 0x000001801a1a7890 */ /* 0x004fe2000fffe0ff */
[C---:B------:R-:W-:Y:S02]  /*38c0*/  @P0 R2UR.BROADCAST UR4, R4.reuse ;  /* 0x00000000040402ca */ /* 0x040fe400008e0000 */
[----:B------:R-:W-:Y:S11]  /*38d0*/  ELECT P0, URZ, PT ;  /* 0x0000000000ff782f */ /* 0x000ff60003800000 */
[----:B------:R-:W-:Y:S02]  /*38e0*/  @!UPT UIADD3 URZ, UPT, UPT, URZ, URZ, URZ ;  /* 0x000000fffffff290 */ /* 0x000fe4000fffe0ff */
[----:B---3--:R-:W-:Y:S01]  /*38f0*/  @P0 R2UR.BROADCAST UR11, R4 ;  /* 0x00000000040b02ca */ /* 0x008fe200008e0000 */
[----:B------:R-:W-:Y:S01]  /*3900*/  UIADD3 UR28, UPT, UPT, UR28, 0x6, URZ ;  /* 0x000000061c1c7890 */ /* 0x000fe2000fffe0ff */
[----:B------:R2:W-:Y:S11]  /*3910*/  UTCHMMA gdesc[UR30], gdesc[UR32], tmem[UR4], tmem[UR20], idesc[UR21], UPT ;  /* 0x00ff14201e0075ea */ /* 0x0005f6000b800004 */
[----:B------:R4:W-:Y:S01]  /*3920*/  UTCHMMA gdesc[UR28], gdesc[UR26], tmem[UR11], tmem[UR18], idesc[UR19], UPT ;  /* 0x00ff121a1c0075ea */ /* 0x0009e2000b80000b */
[----:B------:R4:W-:Y:S01]  /*3930*/  UTCBAR [UR7], URZ ;  /* 0x000000ff070073e9 */ /* 0x0009e200080000ff */
[----:B--2---:R-:W-:Y:S02]  /*3940*/  UIADD3 UR4, UPT, UPT, UR13, 0x1, URZ ;  /* 0x000000010d047890 */ /* 0x004fe4000fffe0ff */
[----:B------:R-:W-:Y:S02]  /*3950*/  UIADD3 UR13, UPT, UPT, UR13, -0x1, URZ ;  /* 0xffffffff0d0d7890 */ /* 0x000fe4000fffe0ff */
[----:B------:R-:W-:Y:S09]  /*3960*/  UISETP.GT.U32.AND UP0, UPT, UR4, 0x1, UPT ;  /* 0x000000010400788c */ /* 0x000ff2000bf04070 */
[----:B------:R-:W-:Y:S05]  /*3970*/  BRA.U UP0, `(.L_x_56) ;  /* 0xfffffffd00347547 */ /* 0x000fea000b83ffff */
.L_x_53:
[----:B------:R-:W-:Y:S01]  /*3980*/  UIADD3 UR15, UPT, UPT, UR15, 0x1, URZ ;  /* 0x000000010f0f7890 */ /* 0x000fe2000fffe0ff */
[----:B------:R-:W-:Y:S01]  /*3990*/  LOP3.LUT R3, R3, 0x1, RZ, 0x3c, !PT ;  /* 0x0000000103037812 */ /* 0x000fe200078e3cff */
[----:B------:R-:W-:Y:S02]  /*39a0*/  UIADD3 UR8, UPT, UPT, UR8, 0xe0, URZ ;  /* 0x000000e008087890 */ /* 0x000fe4000fffe0ff */
[----:B------:R-:W-:-:S04]  /*39b0*/  UISETP.NE.AND UP0, UPT, UR15, 0x2, UPT ;  /* 0x000000020f00788c */ /* 0x000fc8000bf05270 */
[----:B------:R-:W-:Y:S02]  /*39c0*/  USEL UR4, URZ, 0x1, UP0 ;  /* 0x00000001ff047887 */ /* 0x000fe40008000000 */
[----:B------:R-:W-:Y:S01]  /*39d0*/  USEL UR15, UR15, URZ, UP0 ;  /* 0x000000ff0f0f7287 */ /* 0x000fe20008000000 */
[----:B------:R2:W-:Y:S03]  /*39e0*/  UTCBAR [UR8], URZ ;  /* 0x000000ff080073e9 */ /* 0x0005e600080000ff */
[----:B------:R-:W-:Y:S01]  /*39f0*/  LOP3.LUT R8, R8, UR4, RZ, 0x3c, !PT ;  /* 0x0000000408087c12 */ /* 0x000fe2000f8e3cff */
[----:B------:R-:W-:Y:S07]  /*3a00*/  @P3 BRA `(.L_x_57) ;  /* 0xfffffff800a83947 */ /* 0x000fee000383ffff */
[----:B------:R-:W3:Y:S01]  /*3a10*/  S2UR UR4, SR_CgaCtaId ;  /* 0x00000000000479c3 */ /* 0x000ee20000008800 */
[----:B------:R-:W-:Y:S01]  /*3a20*/  ELECT P0, URZ, PT ;  /* 0x0000000000ff782f */ /* 0x000fe20003800000 */
[----:B-1--4-:R-:W-:Y:S01]  /*3a30*/  IMAD.MOV.U32 R0, RZ, RZ, 0x1 ;  /* 0x00000001ff007424 */ /* 0x012fe200078e00ff */
[----:B------:R-:W-:Y:S01]  /*3a40*/  UIADD3 UR6, UPT, UPT, UR6, 0xf0, URZ ;  /* 0x000000f006067890 */ /* 0x000fe2000fffe0ff */
[----:B------:R-:W-:Y:S01]  /*3a50*/  SHF.L.U32 R3, R8, 0x1f, RZ ;  /* 0x0000001f08037819 */ /* 0x000fe200000006ff */
[----:B------:R-:W-:-:S03]  /*3a60*/  UMOV UR5, 0x40 ;  /* 0x0000004000057882 */ /* 0x000fc60000000000 */
[----:B------:R-:W-:Y:S01]  /*3a70*/  UVIRTCOUNT.DEALLOC.SMPOOL 0x80 ;  /* 0x000000800000784c */ /* 0x000fe20000000000 */
[----:B---3--:R-:W-:Y:S02]  /*3a80*/  ULEA UR4, UR4, UR5, 0x18 ;  /* 0x0000000504047291 */ /* 0x008fe4000f8ec0ff */
[----:B------:R-:W-:-:S07]  /*3a90*/  ULEA UR5, UR15, UR6, 0x3 ;  /* 0x000000060f057291 */ /* 0x000fce000f8e18ff */
[----:B------:R1:W-:Y:S02]  /*3aa0*/  @P0 STS.U8 [UR4+0x1c], R0 ;  /* 0x00001c00ff000988 */ /* 0x0003e40008000004 */
[----:B------:R-:W3:Y:S02]  /*3ab0*/  SYNCS.PHASECHK.TRANS64.TRYWAIT P0, [UR5], R3 ;  /* 0x00000003ff0075a7 */ /* 0x000ee40008001105 */
[----:B-1-3--:R-:W-:Y:S05]  /*3ac0*/  @!P0 BRA `(.L_x_58) ;  /* 0x0000004c00bc8947 */ /* 0x00afea0003800000 */
.L_x_155:
[----:B------:R-:W-:-:S04]  /*3ad0*/  UIADD3 UR7, UPT, UPT, UR15, 0x1, URZ ;  /* 0x000000010f077890 */ /* 0x000fc8000fffe0ff */
[----:B------:R-:W-:-:S04]  /*3ae0*/  UISETP.NE.AND UP0, UPT, UR7, 0x2, UPT ;  /* 0x000000020700788c */ /* 0x000fc8000bf05270 */
[----:B------:R-:W-:Y:S02]  /*3af0*/  USEL UR5, URZ, 0x1, UP0 ;  /* 0x00000001ff057887 */ /* 0x000fe40008000000 */
[----:B------:R-:W-:-:S04]  /*3b00*/  USEL UR7, UR7, URZ, UP0 ;  /* 0x000000ff07077287 */ /* 0x000fc80008000000 */
[----:B------:R-:W-:Y:S01]  /*3b10*/  ULEA UR7, UR7, UR6, 0x3 ;  /* 0x0000000607077291 */ /* 0x000fe2000f8e18ff */
[----:B-1----:R-:W-:-:S04]  /*3b20*/  LOP3.LUT R3, R8, UR5, RZ, 0x3c, !PT ;  /* 0x0000000508037c12 */ /* 0x002fc8000f8e3cff */
[----:B------:R-:W-:-:S04]  /*3b30*/  SHF.L.U32 R3, R3, 0x1f, RZ ;  /* 0x0000001f03037819 */ /* 0x000fc800000006ff */
[----:B------:R-:W1:Y:S02]  /*3b40*/  SYNCS.PHASECHK.TRANS64.TRYWAIT P0, [UR7], R3 ;  /* 0x00000003ff0075a7 */ /* 0x000e640008001107 */
[----:B-1----:R-:W-:Y:S05]  /*3b50*/  @!P0 BRA `(.L_x_59) ;  /* 0x0000004c00b08947 */ /* 0x002fea0003800000 */
.L_x_157:
[----:B------:R-:W-:Y:S01]  /*3b60*/  NOP ;  /* 0x0000000000007918 */ /* 0x000fe20000000000 */
[----:B-1----:R-:W1:Y:S01]  /*3b70*/  LDS R0, [UR4+0x14] ;  /* 0x00001404ff007984 */ /* 0x002e620008000800 */
[----:B------:R-:W-:Y:S01]  /*3b80*/  LOP3.LUT R2, R9, 0xffff, RZ, 0xc0, !PT ;  /* 0x0000ffff09027812 */ /* 0x000fe200078ec0ff */
[----:B------:R-:W-:Y:S02]  /*3b90*/  IMAD.MOV.U32 R3, RZ, RZ, 0xffff ;  /* 0x0000ffffff037424 */ /* 0x000fe400078e00ff */
[----:B------:R-:W-:Y:S01]  /*3ba0*/  IMAD.MOV.U32 R5, RZ, RZ, 0x1 ;  /* 0x00000001ff057424 */ /* 0x000fe200078e00ff */
[----:B------:R-:W-:-:S04]  /*3bb0*/  SHF.R.U32.HI R2, RZ, 0x5, R2 ;  /* 0x00000005ff027819 */ /* 0x000fc80000011602 */
[-C--:B------:R-:W-:Y:S02]  /*3bc0*/  SHF.L.U32 R3, R3, R2.reuse, RZ ;  /* 0x0000000203037219 */ /* 0x080fe400000006ff */
[----:B------:R-:W-:Y:S02]  /*3bd0*/  SHF.L.U32 R5, R5, R2, RZ ;  /* 0x0000000205057219 */ /* 0x000fe400000006ff */
[----:B-1----:R-:W-:-:S04]  /*3be0*/  LOP3.LUT R0, R0, R3, RZ, 0xc0, !PT ;  /* 0x0000000300007212 */ /* 0x002fc800078ec0ff */
[----:B------:R-:W-:-:S13]  /*3bf0*/  ISETP.NE.AND P0, PT, R0, R3, PT ;  /* 0x000000030000720c */ /* 0x000fda0003f05270 */
[----:B------:R-:W-:Y:S05]  /*3c00*/  @P0 BRA `(.L_x_60) ;  /* 0x00000000005c0947 */ /* 0x000fea0003800000 */
[----:B------:R-:W1:Y:S02]  /*3c10*/  LDS R0, [UR4+0x18] ;  /* 0x00001804ff007984 */ /* 0x000e640008000800 */
[----:B-1----:R-:W-:-:S04]  /*3c20*/  LOP3.LUT R0, R0, R5, RZ, 0xc0, !PT ;  /* 0x0000000500007212 */ /* 0x002fc800078ec0ff */
[----:B------:R-:W-:-:S13]  /*3c30*/  ISETP.NE.AND P0, PT, R0, R5, PT ;  /* 0x000000050000720c */ /* 0x000fda0003f05270 */
[----:B------:R-:W-:Y:S05]  /*3c40*/  @P0 BRA `(.L_x_61) ;  /* 0x0000000000400947 */ /* 0x000fea0003800000 */
[----:B--2---:R-:W-:Y:S01]  /*3c50*/  R2UR UR8, R3 ;  /* 0x00000000030872ca */ /* 0x004fe200000e0000 */
[----:B------:R-:W1:Y:S01]  /*3c60*/  S2R R2, SR_LANEID ;  /* 0x0000000000027919 */ /* 0x000e620000000000 */
[----:B------:R-:W-:Y:S01]  /*3c70*/  LOP3.LUT R5, RZ, R5, RZ, 0x33, !PT ;  /* 0x00000005ff057212 */ /* 0x000fe200078e33ff */
[----:B------:R-:W-:Y:S02]  /*3c80*/  VOTEU.ANY UR7, UPT, PT ;  /* 0x0000000000077886 */ /* 0x000fe400038e0100 */
[----:B------:R-:W-:Y:S01]  /*3c90*/  UFLO.U32 UR7, UR7 ;  /* 0x00000007000772bd */ /* 0x000fe200080e0000 */
[----:B------:R-:W2:Y:S07]  /*3ca0*/  REDUX UR5, R5 ;  /* 0x00000000050573c4 */ /* 0x000eae0000000000 */
[----:B------:R-:W-:-:S06]  /*3cb0*/  ULOP3.LUT UR8, URZ, UR8, URZ, 0x33, !UPT ;  /* 0x00000008ff087292 */ /* 0x000fcc000f8e33ff */
[----:B------:R-:W-:-:S04]  /*3cc0*/  IMAD.U32 R0, RZ, RZ, UR8 ;  /* 0x00000008ff007e24 */ /* 0x000fc8000f8e00ff */
[----:B------:R-:W3:Y:S02]  /*3cd0*/  REDUX UR6, R0 ;  /* 0x00000000000673c4 */ /* 0x000ee40000000000 */
[----:B------:R4:W-:Y:S01]  /*3ce0*/  UTCATOMSWS.AND URZ, UR8 ;  /* 0x0000000800ff79e3 */ /* 0x0009e20008000000 */
[----:B-1----:R-:W-:Y:S01]  /*3cf0*/  ISETP.EQ.U32.AND P0, PT, R2, UR7, PT ;  /* 0x0000000702007c0c */ /* 0x002fe2000bf02070 */
[----:B--2---:R-:W-:Y:S02]  /*3d00*/  IMAD.U32 R2, RZ, RZ, UR5 ;  /* 0x00000005ff027e24 */ /* 0x004fe4000f8e00ff */
[----:B---3--:R-:W-:-:S10]  /*3d10*/  IMAD.U32 R3, RZ, RZ, UR6 ;  /* 0x00000006ff037e24 */ /* 0x008fd4000f8e00ff */
[----:B------:R4:W-:Y:S04]  /*3d20*/  @P0 ATOMS.AND RZ, [UR4+0x14], R3 ;  /* 0x00001403ffff098c */ /* 0x0009e8000a800004 */
[----:B------:R4:W-:Y:S01]  /*3d30*/  @P0 ATOMS.AND RZ, [UR4+0x18], R2 ;  /* 0x00001802ffff098c */ /* 0x0009e2000a800004 */
[----:B------:R-:W-:Y:S05]  /*3d40*/  BRA `(.L_x_62) ;  /* 0x0000000000147947 */ /* 0x000fea0003800000 */
.L_x_61:
[----:B------:R-:W-:Y:S02]  /*3d50*/  MOV R2, 0x3d70 ;  /* 0x00003d7000027802 */ /* 0x000fe40000000f00 */
[----:B--2--5:R-:W-:Y:S05]  /*3d60*/  CALL.REL.NOINC `($__internal_0_$__cuda_sm10x_tcgen05_guardrail_trap_col_being_dealloced_not_returned_by_alloc) ;  /* 0x00000050009c7944 */ /* 0x024fea0003c00000 */
[----:B------:R-:W-:Y:S05]  /*3d70*/  BRA `(.L_x_62) ;  /* 0x0000000000087947 */ /* 0x000fea0003800000 */
.L_x_60:
[----:B------:R-:W-:Y:S02]  /*3d80*/  MOV R2, 0x3da0 ;  /* 0x00003da000027802 */ /* 0x000fe40000000f00 */
[----:B--2--5:R-:W-:Y:S05]  /*3d90*/  CALL.REL.NOINC `($__internal_2_$__cuda_sm10x_tcgen05_guardrail_trap_unallocated_columns_being_dealloced) ;  /* 0x0000005000a87944 */ /* 0x024fea0003c00000 */
.L_x_62:
[----:B------:R-:W-:Y:S01]  /*3da0*/  NOP ;  /* 0x0000000000007918 */ /* 0x000fe20000000000 */
[----:B----4-:R-:W-:Y:S05]  /*3db0*/  EXIT ;  /* 0x000000000000794d */ /* 0x010fea0003800000 */
.L_x_46:
[----:B------:R-:W-:-:S09]  /*3dc0*/  UISETP.NE.OR UP2, UPT, UR8, 0x3, !UP2 ;  /* 0x000000030800788c */ /* 0x000fd2000d745670 */
[----:B------:R-:W-:Y:S05]  /*3dd0*/  BRA.U UP2, `(.L_x_63) ;  /* 0x0000001102607547 */ /* 0x000fea000b800000 */
[----:B-----5:R-:W1:Y:S01]  /*3de0*/  LDC.64 R32, c[0x0][0x988] ;  /* 0x00026200ff207b82 */ /* 0x020e620000000a00 */
[----:B------:R-:W2:Y:S01]  /*3df0*/  LDCU.64 UR8, c[0x0][0x888] ;  /* 0x00011100ff0877ac */ /* 0x000ea20008000a00 */
[----:B------:R-:W-:Y:S02]  /*3e00*/  IMAD.MOV.U32 R36, RZ, RZ, 0x1 ;  /* 0x00000001ff247424 */ /* 0x000fe400078e00ff */
[----:B------:R-:W-:Y:S01]  /*3e10*/  IMAD.MOV.U32 R34, RZ, RZ, RZ ;  /* 0x000000ffff227224 */ /* 0x000fe200078e00ff */
[----:B------:R-:W4:Y:S03]  /*3e20*/  LDCU.64 UR4, c[0x0][0x890] ;  /* 0x00011200ff0477ac */ /* 0x000f260008000a00 */
[----:B------:R-:W3:Y:S01]  /*3e30*/  LDC.64 R24, c[0x0][0x980] ;  /* 0x00026000ff187b82 */ /* 0x000ee20000000a00 */
[----:B------:R-:W-:Y:S01]  /*3e40*/  UMOV UR22, 0x400 ;  /* 0x0000040000167882 */ /* 0x000fe20000000000 */
[----:B------:R-:W-:-:S02]  /*3e50*/  UPLOP3.LUT UP1, UPT, UPT, UPT, UPT, 0x40, 0x4 ;  /* 0x000000000004789c */ /* 0x000fc40003f2e870 */
[----:B------:R-:W-:-:S04]  /*3e60*/  ULEA UR22, UR45, UR22, 0x18 ;  /* 0x000000162d167291 */ /* 0x000fc8000f8ec0ff */
[----:B------:R-:W3:Y:S01]  /*3e70*/  LDC R0, c[0x0][0xb30] ;  /* 0x0002cc00ff007b82 */ /* 0x000ee20000000800 */
[----:B------:R-:W-:Y:S02]  /*3e80*/  UIADD3 UR23, UPT, UPT, UR22, 0x98, URZ ;  /* 0x0000009816177890 */ /* 0x000fe4000fffe0ff */
[----:B------:R-:W-:Y:S02]  /*3e90*/  UIADD3 UR33, UPT, UPT, UR22, 0x80, URZ ;  /* 0x0000008016217890 */ /* 0x000fe4000fffe0ff */
[----:B------:R-:W-:Y:S02]  /*3ea0*/  UIADD3 UR25, UPT, UPT, UR22, 0x88, URZ ;  /* 0x0000008816197890 */ /* 0x000fe4000fffe0ff */
[----:B--2---:R-:W-:Y:S01]  /*3eb0*/  UISETP.NE.U32.AND UP4, UPT, UR8, URZ, UPT ;  /* 0x000000ff0800728c */ /* 0x004fe2000bf85070 */
[----:B------:R-:W2:Y:S01]  /*3ec0*/  LDC R27, c[0x0][0x370] ;  /* 0x0000dc00ff1b7b82 */ /* 0x000ea20000000800 */
[C---:B-1----:R-:W-:Y:S01]  /*3ed0*/  ISETP.NE.AND P0, PT, R33.reuse, 0x1, PT ;  /* 0x000000012100780c */ /* 0x042fe20003f05270 */
[----:B----4-:R-:W-:Y:S01]  /*3ee0*/  UISETP.NE.U32.AND UP5, UPT, UR4, URZ, UPT ;  /* 0x000000ff0400728c */ /* 0x010fe2000bfa5070 */
[----:B------:R-:W-:Y:S01]  /*3ef0*/  R2UR UR7, R33 ;  /* 0x00000000210772ca */ /* 0x000fe200000e0000 */
[----:B------:R-:W-:Y:S01]  /*3f00*/  UIADD3 UR15, UPT, UPT, UR22, 0xd8, URZ ;  /* 0x000000d8160f7890 */ /* 0x000fe2000fffe0ff */
[----:B------:R-:W-:Y:S01]  /*3f10*/  IMAD.MOV.U32 R33, RZ, RZ, 0x1000 ;  /* 0x00001000ff217424 */ /* 0x000fe200078e00ff */
[----:B------:R-:W-:-:S02]  /*3f20*/  UIADD3 UR17, UPT, UPT, UR22, 0x90, URZ ;  /* 0x0000009016117890 */ /* 0x000fc4000fffe0ff */
[----:B------:R-:W1:Y:S01]  /*3f30*/  LDC R2, c[0x0][0xb0c] ;  /* 0x0002c300ff027b82 */ /* 0x000e620000000800 */
[----:B---3--:R-:W-:Y:S01]  /*3f40*/  R2UR UR14, R24 ;  /* 0x00000000180e72ca */ /* 0x008fe200000e0000 */
[----:B------:R-:W-:Y:S02]  /*3f50*/  UPRMT UR23, UR45, 0x654, UR23 ;  /* 0x000006542d177896 */ /* 0x000fe40008000017 */
[----:B------:R-:W-:Y:S02]  /*3f60*/  UPRMT UR31, UR45, 0x654, UR33 ;  /* 0x000006542d1f7896 */ /* 0x000fe40008000021 */
[----:B------:R-:W-:Y:S02]  /*3f70*/  UPRMT UR30, UR45, 0x654, UR25 ;  /* 0x000006542d1e7896 */ /* 0x000fe40008000019 */
[----:B------:R-:W3:Y:S01]  /*3f80*/  LDC R17, c[0x0][0xb20] ;  /* 0x0002c800ff117b82 */ /* 0x000ee20000000800 */
[----:B------:R-:W-:Y:S01]  /*3f90*/  ISETP.NE.AND P1, PT, R0, 0x1, PT ;  /* 0x000000010000780c */ /* 0x000fe20003f25270 */
[----:B------:R-:W-:-:S02]  /*3fa0*/  UISETP.NE.AND.EX UP4, UPT, UR9, URZ, UPT, UP4 ;  /* 0x000000ff0900728c */ /* 0x000fc4000bf85340 */
[----:B------:R-:W-:Y:S02]  /*3fb0*/  UPRMT UR15, URZ, 0x654, UR15 ;  /* 0x00000654ff0f7896 */ /* 0x000fe4000800000f */
[----:B------:R-:W-:Y:S02]  /*3fc0*/  UPRMT UR45, UR45, 0x654, UR17 ;  /* 0x000006542d2d7896 */ /* 0x000fe40008000011 */
[----:B------:R-:W4:Y:S01]  /*3fd0*/  LDC.64 R38, c[0x0][0x348] ;  /* 0x0000d200ff267b82 */ /* 0x000f220000000a00 */
[----:B------:R-:W-:Y:S01]  /*3fe0*/  UISETP.NE.AND.EX UP5, UPT, UR5, URZ, UPT, UP5 ;  /* 0x000000ff0500728c */ /* 0x000fe2000bfa5350 */
[----:B------:R-:W-:-:S06]  /*3ff0*/  VOTEU.ANY UP3, P0 ;  /* 0x0000000000ff7886 */ /* 0x000fcc0000060100 */
[----:B------:R-:W1:Y:S08]  /*4000*/  LDC.64 R20, c[0x0][0xb10] ;  /* 0x0002c400ff147b82 */ /* 0x000e700000000a00 */
[----:B------:R-:W1:Y:S08]  /*4010*/  LDC.64 R6, c[0x0][0xb18] ;  /* 0x0002c600ff067b82 */ /* 0x000e700000000a00 */
[----:B------:R-:W1:Y:S08]  /*4020*/  LDC.64 R4, c[0x0][0xb28] ;  /* 0x0002ca00ff047b82 */ /* 0x000e700000000a00 */
[----:B------:R-:W1:Y:S08]  /*4030*/  LDC.64 R22, c[0x0][0x990] ;  /* 0x00026400ff167b82 */ /* 0x000e700000000a00 */
[----:B--23--:R-:W1:Y:S02]  /*4040*/  LDC R18, c[0x0][0x374] ;  /* 0x0000dd00ff127b82 */ /* 0x00ce640000000800 */
.L_x_74:
[----:B------:R-:W-:Y:S04]  /*4050*/  SHF.L.U32 R3, R34, 0x1f, RZ ;  /* 0x0000001f22037819 */ /* 0x000fe800000006ff */
[----:B--2---:R-:W2:Y:S02]  /*4060*/  SYNCS.PHASECHK.TRANS64.TRYWAIT P0, [UR22+0xd0], R3 ;  /* 0x0000d003ff0075a7 */ /* 0x004ea40008001116 */
[----:B--2---:R-:W-:Y:S05]  /*4070*/  @!P0 BRA `(.L_x_64) ;  /* 0x0000004800808947 */ /* 0x004fea0003800000 */
.L_x_159:
[----:B------:R-:W3:Y:S01]  /*4080*/  LDS.128 R28, [UR22+0x110] ;  /* 0x00011016ff1c7984 */ /* 0x000ee20008000c00 */
[----:B------:R-:W-:Y:S01]  /*4090*/  ISETP.GE.AND P0, PT, R26, 0x1, PT ;  /* 0x000000011a00780c */ /* 0x000fe20003f06270 */
[----:B------:R-:W-:Y:S01]  /*40a0*/  @!PT LDS RZ, [RZ] ;  /* 0x00000000fffff984 */ /* 0x000fe20000000800 */
[----:B------:R-:W-:Y:S01]  /*40b0*/  @!PT LDS RZ, [RZ] ;  /* 0x00000000fffff984 */ /* 0x000fe20000000800 */
[----:B------:R-:W-:Y:S01]  /*40c0*/  @!PT LDS RZ, [RZ] ;  /* 0x00000000fffff984 */ /* 0x000fe20000000800 */
[----:B------:R-:W-:Y:S01]  /*40d0*/  @!PT LDS RZ, [RZ] ;  /* 0x00000000fffff984 */ /* 0x000fe20000000800 */
[----:B------:R5:W-:Y:S06]  /*40e0*/  MEMBAR.ALL.CTA ;  /* 0x0000000000007992 */ /* 0x000bec0000008000 */
[----:B-----5:R-:W5:Y:S02]  /*40f0*/  FENCE.VIEW.ASYNC.S ;  /* 0x00000000000073c6 */ /* 0x020f640000000000 */
[----:B-----5:R-:W-:Y:S01]  /*4100*/  SYNCS.ARRIVE.TRANS64.RED.A1T0 RZ, [UR15], RZ ;  /* 0x000000ffffff79a7 */ /* 0x020fe2000810040f */
[----:B---3--:R-:W-:Y:S11]  /*4110*/  LOP3.LUT P3, RZ, R30, 0x1, RZ, 0xc0, !PT ;  /* 0x000000011eff7812 */ /* 0x008ff6000786c0ff */
[----:B------:R-:W-:Y:S02]  /*4120*/  @!UPT UIADD3 URZ, UPT, UPT, URZ, URZ, URZ ;  /* 0x000000fffffff290 */ /* 0x000fe4000fffe0ff */
[----:B------:R-:W-:Y:S02]  /*4130*/  @P3 MOV R13, R28 ;  /* 0x0000001c000d3202 */ /* 0x000fe40000000f00 */
[----:B------:R-:W-:Y:S01]  /*4140*/  @P3 LOP3.LUT R8, R29, 0xffff, RZ, 0xc0, !PT ;  /* 0x0000ffff1d083812 */ /* 0x000fe200078ec0ff */
[----:B------:R-:W-:Y:S06]  /*4150*/  @!P0 BRA `(.L_x_65) ;  /* 0x0000000000a48947 */ /* 0x000fec0003800000 */
[----:B-1----:R-:W-:Y:S01]  /*4160*/  IMAD.HI.U32 R42, R18, R7, RZ ;  /* 0x00000007122a7227 */ /* 0x002fe200078e00ff */
[----:B------:R-:W-:Y:S02]  /*4170*/  ISETP.NE.AND P0, PT, R6, 0x1, PT ;  /* 0x000000010600780c */ /* 0x000fe40003f05270 */
[----:B------:R-:W-:Y:S01]  /*4180*/  ISETP.NE.AND P2, PT, R26, 0x1, PT ;  /* 0x000000011a00780c */ /* 0x000fe20003f45270 */
[-C--:B------:R-:W-:Y:S01]  /*4190*/  IMAD.HI.U32 R40, R27, R20.reuse, RZ ;  /* 0x000000141b287227 */ /* 0x080fe200078e00ff */
[----:B------:R-:W-:Y:S02]  /*41a0*/  SHF.R.U32.HI R37, RZ, R17, R42 ;  /* 0x00000011ff257219 */ /* 0x000fe4000001162a */
[----:B------:R-:W-:Y:S01]  /*41b0*/  ISETP.NE.AND P4, PT, R2, 0x1, PT ;  /* 0x000000010200780c */ /* 0x000fe20003f85270 */
[----:B------:R-:W-:Y:S01]  /*41c0*/  IMAD.HI.U32 R46, R8, R7, RZ ;  /* 0x00000007082e7227 */ /* 0x000fe200078e00ff */
[----:B------:R-:W-:Y:S02]  /*41d0*/  SHF.R.U32.HI R40, RZ, R21, R40 ;  /* 0x00000015ff287219 */ /* 0x000fe40000011628 */
[----:B--2---:R-:W-:Y:S01]  /*41e0*/  SEL R3, R18, R37, !P0 ;  /* 0x0000002512037207 */ /* 0x004fe20004000000 */
[----:B------:R-:W-:Y:S01]  /*41f0*/  IMAD.HI.U32 R42, R13, R20, RZ ;  /* 0x000000140d2a7227 */ /* 0x000fe200078e00ff */
[----:B------:R-:W-:Y:S02]  /*4200*/  SEL R11, R27, R40, !P4 ;  /* 0x000000281b0b7207 */ /* 0x000fe40006000000 */
[----:B------:R-:W-:Y:S01]  /*4210*/  SHF.R.U32.HI R37, RZ, R17, R46 ;  /* 0x00000011ff257219 */ /* 0x000fe2000001162e */
[-C--:B------:R-:W-:Y:S01]  /*4220*/  IMAD.HI.U32 R44, R3, R4.reuse, RZ ;  /* 0x00000004032c7227 */ /* 0x080fe200078e00ff */
[----:B------:R-:W-:Y:S02]  /*4230*/  SHF.R.U32.HI R42, RZ, R21, R42 ;  /* 0x00000015ff2a7219 */ /* 0x000fe4000001162a */
[----:B------:R-:W-:Y:S01]  /*4240*/  SEL R9, R8, R37, !P0 ;  /* 0x0000002508097207 */ /* 0x000fe20004000000 */
[-C--:B------:R-:W-:Y:S01]  /*4250*/  IMAD.HI.U32 R40, R11, R4.reuse, RZ ;  /* 0x000000040b287227 */ /* 0x080fe200078e00ff */
[-C--:B------:R-:W-:Y:S03]  /*4260*/  @P2 SHF.R.U32.HI R3, RZ, R5.reuse, R44 ;  /* 0x00000005ff032219 */ /* 0x080fe6000001162c */
[----:B------:R-:W-:Y:S01]  /*4270*/  IMAD.HI.U32 R14, R9, R4, RZ ;  /* 0x00000004090e7227 */ /* 0x000fe200078e00ff */
[----:B------:R-:W-:Y:S03]  /*4280*/  @P2 SHF.R.U32.HI R11, RZ, R5, R40 ;  /* 0x00000005ff0b2219 */ /* 0x000fe60000011628 */
[C---:B------:R-:W-:Y:S01]  /*4290*/  IMAD R10, R26.reuse, R3, RZ ;  /* 0x000000031a0a7224 */ /* 0x040fe200078e02ff */
[----:B------:R-:W-:Y:S01]  /*42a0*/  SEL R3, R13, R42, !P4 ;  /* 0x0000002a0d037207 */ /* 0x000fe20006000000 */
[C---:B------:R-:W-:Y:S01]  /*42b0*/  IMAD R12, R26.reuse, R11, RZ ;  /* 0x0000000b1a0c7224 */ /* 0x040fe200078e02ff */
[-C--:B------:R-:W-:Y:S02]  /*42c0*/  SHF.R.U32.HI R14, RZ, R5.reuse, R14 ;  /* 0x00000005ff0e7219 */ /* 0x080fe4000001160e */
[C---:B------:R-:W-:Y:S02]  /*42d0*/  ISETP.GE.AND P0, PT, R9.reuse, R10, PT ;  /* 0x0000000a0900720c */ /* 0x040fe40003f06270 */
[----:B------:R-:W-:Y:S02]  /*42e0*/  SEL R15, R9, R14, !P2 ;  /* 0x0000000e090f7207 */ /* 0x000fe40005000000 */
[C---:B------:R-:W-:Y:S03]  /*42f0*/  ISETP.GE.OR P0, PT, R3.reuse, R12, P0 ;  /* 0x0000000c0300720c */ /* 0x040fe60000706670 */
[----:B------:R-:W-:Y:S04]  /*4300*/  IMAD.MOV R14, RZ, RZ, -R15 ;  /* 0x000000ffff0e7224 */ /* 0x000fe800078e0a0f */
[----:B------:R-:W-:Y:S06]  /*4310*/  IMAD R14, R26, R14, R9 ;  /* 0x0000000e1a0e7224 */ /* 0x000fec00078e0209 */
[C---:B------:R-:W-:Y:S05]  /*4320*/  @!P0 IMAD.HI.U32 R10, R3.reuse, R4, RZ ;  /* 0x00000004030a8227 */ /* 0x040fea00078e00ff */
[----:B------:R-:W-:Y:S04]  /*4330*/  @!P0 SHF.R.U32.HI R10, RZ, R5, R10 ;  /* 0x00000005ff0a8219 */ /* 0x000fe8000001160a */
[----:B------:R-:W-:Y:S01]  /*4340*/  @!P0 SEL R0, R3, R10, !P2 ;  /* 0x0000000a03008207 */ /* 0x000fe20005000000 */
[----:B------:R-:W-:Y:S03]  /*4350*/  IMAD.MOV R10, RZ, RZ, -R3 ;  /* 0x000000ffff0a7224 */ /* 0x000fe600078e0a03 */
[----:B------:R-:W-:Y:S01]  /*4360*/  @!P0 IADD3 R15, PT, PT, R15, -R0, RZ ;  /* 0x800000000f0f8210 */ /* 0x000fe20007ffe0ff */
[----:B------:R-:W-:Y:S01]  /*4370*/  @!P0 IMAD R0, R11, R14, R0 ;  /* 0x0000000e0b008224 */ /* 0x000fe200078e0200 */
[----:B------:R-:W-:Y:S01]  /*4380*/  IADD3 R11, PT, PT, -R9, RZ, RZ ;  /* 0x000000ff090b7210 */ /* 0x000fe20007ffe1ff */
[----:B------:R-:W-:Y:S02]  /*4390*/  IMAD R13, R2, R10, R13 ;  /* 0x0000000a020d7224 */ /* 0x000fe400078e020d */
[----:B------:R-:W-:Y:S02]  /*43a0*/  @!P0 IMAD R9, R15, R26, R3 ;  /* 0x0000001a0f098224 */ /* 0x000fe400078e0203 */
[----:B------:R-:W-:Y:S02]  /*43b0*/  @!P0 IMAD.MOV.U32 R3, RZ, RZ, R0 ;  /* 0x000000ffff038224 */ /* 0x000fe400078e0000 */
[----:B------:R-:W-:Y:S02]  /*43c0*/  IMAD R8, R6, R11, R8 ;  /* 0x0000000b06087224 */ /* 0x000fe400078e0208 */
[----:B------:R-:W-:Y:S02]  /*43d0*/  IMAD R13, R3, R2, R13 ;  /* 0x00000002030d7224 */ /* 0x000fe400078e020d */
[----:B------:R-:W-:Y:S02]  /*43e0*/  IMAD R8, R9, R6, R8 ;  /* 0x0000000609087224 */ /* 0x000fe400078e0208 */
.L_x_65:
[----:B------:R-:W-:Y:S05]  /*43f0*/  BRA.U UP1, `(.L_x_66) ;  /* 0x0000000101107547 */ /* 0x000fea000b800000 */
[----:B--2---:R-:W-:Y:S04]  /*4400*/  MOV R0, UR6 ;  /* 0x0000000600007c02 */ /* 0x004fe80008000f00 */
[----:B------:R-:W-:Y:S04]  /*4410*/  SHF.L.U32 R3, R0, 0x1f, RZ ;  /* 0x0000001f00037819 */ /* 0x000fe800000006ff */
[----:B------:R-:W2:Y:S02]  /*4420*/  SYNCS.PHASECHK.TRANS64.TRYWAIT P0, [UR22+0xc8], R3 ;  /* 0x0000c803ff0075a7 */ /* 0x000ea40008001116 */
[----:B--2---:R-:W-:Y:S05]  /*4430*/  @!P0 BRA `(.L_x_67) ;  /* 0x0000004400a88947 */ /* 0x004fea0003800000 */
.L_x_66:
[----:B------:R-:W-:Y:S02]  /*4440*/  R2UR UR34, R16 ;  /* 0x00000000102272ca */ /* 0x000fe400000e0000 */
[----:B------:R-:W-:Y:S02]  /*4450*/  ISETP.NE.U32.AND P0, PT, RZ, UR4, PT ;  /* 0x00000004ff007c0c */ /* 0x000fe4000bf05070 */
[----:B------:R-:W-:Y:S02]  /*4460*/  SHF.L.U32 R12, R36, 0x1f, RZ ;  /* 0x0000001f240c7819 */ /* 0x000fe400000006ff */
[----:B------:R-:W-:Y:S07]  /*4470*/  ISETP.NE.AND.EX P0, PT, RZ, UR5, PT, P0 ;  /* 0x00000005ff007c0c */ /* 0x000fee000bf05300 */
[----:B------:R-:W-:Y:S01]  /*4480*/  USHF.L.U32 UR34, UR34, 0x7, URZ ;  /* 0x0000000722227899 */ /* 0x000fe200080006ff */
[----:B------:R-:W-:Y:S11]  /*4490*/  BRA.U !UP5, `(.L_x_68) ;  /* 0x000000010d347547 */ /* 0x000ff6000b800000 */
[----:B------:R-:W-:Y:S01]  /*44a0*/  UPLOP3.LUT UP0, UPT, UPT, UPT, UP4, 0x80, 0x8 ;  /* 0x000000000008789c */ /* 0x000fe20003f0f040 */
[----:B--2---:R-:W-:Y:S02]  /*44b0*/  HFMA2 R0, -RZ, RZ, 0, 5.9604644775390625e-08 ;  /* 0x00000001ff007431 */ /* 0x004fe400000001ff */
[----:B------:R-:W-:Y:S03]  /*44c0*/  IMAD.MOV.U32 R63, RZ, RZ, 0x1 ;  /* 0x00000001ff3f7424 */ /* 0x000fe600078e00ff */
[----:B------:R-:W-:Y:S05]  /*44d0*/  PLOP3.LUT P2, PT, PT, PT, UP0, 0x80, 0x8 ;  /* 0x000000000008781c */ /* 0x000fea0003f4f008 */
[----:B------:R-:W2:Y:S01]  /*44e0*/  @UP0 LDCU.64 UR10, c[0x0][0x888] ;  /* 0x00011100ff0a07ac */ /* 0x000ea20008000a00 */
[----:B------:R-:W-:Y:S07]  /*44f0*/  @UP0 UIMAD UR8, UR57, UR4, URZ ;  /* 0x00000004390802a4 */ /* 0x000fee000f8e02ff */
[----:B------:R-:W-:Y:S01]  /*4500*/  @!P2 PRMT R63, R0, 0x7610, R63 ;  /* 0x00007610003fa816 */ /* 0x000fe2000000003f */
[----:B--2---:R-:W-:Y:S03]  /*4510*/  @UP0 UIMAD.WIDE UR10, UR8, 0x4, UR10 ;  /* 0x00000004080a08a5 */ /* 0x004fe6000f8e020a */
[----:B------:R-:W2:Y:S03]  /*4520*/  @!UP0 LDCU UR8, c[0x0][0x880] ;  /* 0x00011000ff0887ac */ /* 0x000ea60008000800 */
[----:B------:R-:W-:Y:S01]  /*4530*/  IMAD.U32 R10, RZ, RZ, UR10 ;  /* 0x0000000aff0a7e24 */ /* 0x000fe2000f8e00ff */
[----:B------:R-:W-:Y:S05]  /*4540*/  MOV R11, UR11 ;  /* 0x0000000b000b7c02 */ /* 0x000fea0008000f00 */
[----:B------:R3:W5:Y:S02]  /*4550*/  @P2 LDG.E R35, desc[UR48][R10.64] ;  /* 0x000000300a232981 */ /* 0x000764000c1e1900 */
[----:B--23--:R-:W-:Y:S07]  /*4560*/  @!P2 IMAD.U32 R35, RZ, RZ, UR8 ;  /* 0x00000008ff23ae24 */ /* 0x00cfee000f8e00ff */
.L_x_68:
[----:B-----5:R-:W-:Y:S01]  /*4570*/  @!P0 FSETP.EQ.AND P4, PT, R35, RZ, PT ;  /* 0x000000ff2300820b */ /* 0x020fe20003f82000 */
[----:B------:R-:W-:Y:S01]  /*4580*/  @!UPT UIADD3 URZ, UPT, UPT, URZ, URZ, URZ ;  /* 0x000000fffffff290 */ /* 0x000fe2000fffe0ff */
[----:B------:R-:W-:Y:S11]  /*4590*/  @!P0 BRA `(.L_x_69) ;  /* 0x0000000000148947 */ /* 0x000ff60003800000 */
[----:B------:R-:W-:Y:S02]  /*45a0*/  LOP3.LUT P0, RZ, R63, 0xff, RZ, 0xc0, !PT ;  /* 0x000000ff3fff7812 */ /* 0x000fe4000780c0ff */
[----:B------:R-:W-:Y:S04]  /*45b0*/  PLOP3.LUT P4, PT, PT, PT, UP0, 0x80, 0x8 ;  /* 0x000000000008781c */ /* 0x000fe80003f8f008 */
[----:B------:R-:W-:Y:S07]  /*45c0*/  PLOP3.LUT P4, PT, P4, PT, PT, 0x8, 0x80 ;  /* 0x000000000080781c */ /* 0x000fee000278e170 */
[----:B------:R-:W-:Y:S11]  /*45d0*/  @P0 FSETP.EQ.AND P4, PT, R35, RZ, PT ;  /* 0x000000ff2300020b */ /* 0x000ff60003f82000 */
[----:B------:R-:W-:Y:S02]  /*45e0*/  @!UPT UIADD3 URZ, UPT, UPT, URZ, URZ, URZ ;  /* 0x000000fffffff290 */ /* 0x000fe4000fffe0ff */
.L_x_69:
[----:B------:R-:W-:Y:S01]  /*45f0*/  ISETP.NE.AND P0, PT, R24, 0x1, PT ;  /* 0x000000011800780c */ /* 0x000fe20003f05270 */
[----:B------:R-:W3:Y:S01]  /*4600*/  SYNCS.PHASECHK.TRANS64.TRYWAIT P2, [UR22+0xa0], R12 ;  /* 0x0000a00cff0075a7 */ /* 0x000ee20008041116 */
[----:B------:R-:W-:Y:S04]  /*4610*/  IMAD.SHL.U32 R10, R19, 0x40, RZ ;  /* 0x00000040130a7824 */ /* 0x000fe800078e00ff */
[C---:B------:R-:W-:Y:S01]  /*4620*/  IMAD.HI.U32 R9, R10.reuse, R25, RZ ;  /* 0x000000190a097227 */ /* 0x040fe200078e00ff */
[C---:B------:R-:W-:Y:S04]  /*4630*/  R2UR UR35, R10.reuse ;  /* 0x000000000a2372ca */ /* 0x040fe800000e0000 */
[----:B------:R-:W-:Y:S04]  /*4640*/  SHF.R.U32.HI R9, RZ, R32, R9 ;  /* 0x00000020ff097219 */ /* 0x000fe80000011609 */
[----:B------:R-:W-:Y:S02]  /*4650*/  SEL R9, R10, R9, !P0 ;  /* 0x000000090a097207 */ /* 0x000fe40004000000 */
[----:B------:R-:W-:Y:S02]  /*4660*/  ELECT P0, URZ, PT ;  /* 0x0000000000ff782f */ /* 0x000fe40003800000 */
[C---:B------:R-:W-:Y:S01]  /*4670*/  R2UR UR8, R9.reuse ;  /* 0x00000000090872ca */ /* 0x040fe200000e0000 */
[C---:B-12---:R-:W-:Y:S01]  /*4680*/  IMAD.HI.U32 R0, R9.reuse, R22, RZ ;  /* 0x0000001609007227 */ /* 0x046fe200078e00ff */
[----:B------:R-:W-:Y:S02]  /*4690*/  PLOP3.LUT P4, PT, P4, P0, PT, 0xf2, 0x2f ;  /* 0x00000000002f781c */ /* 0x000fe40002781e72 */
[----:B------:R-:W-:Y:S01]  /*46a0*/  R2UR UR36, R9 ;  /* 0x00000000092472ca */ /* 0x000fe200000e0000 */
[----:B------:R-:W-:Y:S01]  /*46b0*/  IMAD.MOV R3, RZ, RZ, -R9 ;  /* 0x000000ffff037224 */ /* 0x000fe200078e0a09 */
[----:B------:R-:W-:Y:S04]  /*46c0*/  SHF.R.U32.HI R0, RZ, R23, R0 ;  /* 0x00000017ff007219 */ /* 0x000fe80000011600 */
[----:B------:R-:W-:Y:S02]  /*46d0*/  R2UR UR37, R0 ;  /* 0x00000000002572ca */ /* 0x000fe400000e0000 */
[----:B------:R-:W-:Y:S03]  /*46e0*/  R2UR UR9, R3 ;  /* 0x00000000030972ca */ /* 0x000fe600000e0000 */
[----:B----4-:R-:W-:Y:S08]  /*46f0*/  @!P4 IADD3 R9, P0, PT, R38, 0x580, RZ ;  /* 0x000005802609c810 */ /* 0x010ff00007f1e0ff */
[----:B------:R-:W-:Y:S02]  /*4700*/  USEL UR37, UR8, UR37, !UP3 ;  /* 0x0000002508257287 */ /* 0x000fe4000d800000 */
[----:B------:R-:W-:Y:S04]  /*4710*/  UIMAD UR35, UR14, UR9, UR35 ;  /* 0x000000090e2372a4 */ /* 0x000fe8000f8e0223 */
[----:B------:R-:W-:Y:S05]  /*4720*/  IMAD R0, RZ, RZ, -UR37 ;  /* 0x80000025ff007e24 */ /* 0x000fea000f8e02ff */
[----:B------:R-:W-:Y:S01]  /*4730*/  R2UR UR8, R0 ;  /* 0x00000000000872ca */ /* 0x000fe200000e0000 */
[----:B------:R-:W-:Y:S11]  /*4740*/  @!P4 IMAD.X R0, RZ, RZ, R39, P0 ;  /* 0x000000ffff00c224 */ /* 0x000ff600000e0627 */
[----:B------:R-:W-:Y:S01]  /*4750*/  @!UPT UIADD3 URZ, UPT, UPT, URZ, URZ, URZ ;  /* 0x000000fffffff290 */ /* 0x000fe2000fffe0ff */
[----:B------:R-:W-:Y:S01]  /*4760*/  UIMAD UR36, UR7, UR8, UR36 ;  /* 0x00000008072472a4 */ /* 0x000fe2000f8e0224 */
[----:B---3--:R-:W-:Y:S11]  /*4770*/  @!P2 BRA `(.L_x_70) ;  /* 0x0000004000f0a947 */ /* 0x008ff60003800000 */
.L_x_162:
[----:B------:R-:W-:Y:S01]  /*4780*/  @!P4 R2UR UR8, R9 ;  /* 0x000000000908c2ca */ /* 0x000fe200000e0000 */
[----:B------:R-:W-:Y:S01]  /*4790*/  VOTEU.ALL UP2, P4 ;  /* 0x0000000000ff7886 */ /* 0x000fe20002040000 */
[----:B------:R-:W-:Y:S01]  /*47a0*/  @!P4 R2UR UR9, R0 ;  /* 0x000000000009c2ca */ /* 0x000fe200000e0000 */
[----:B------:R-:W-:Y:S01]  /*47b0*/  VOTEU.ALL UP1, P4 ;  /* 0x0000000000ff7886 */ /* 0x000fe20002020000 */
[----:B------:R-:W-:Y:S01]  /*47c0*/  @!P4 IMAD.MOV.U32 R0, RZ, RZ, 0x1000 ;  /* 0x00001000ff00c424 */ /* 0x000fe200078e00ff */
[----:B------:R-:W-:Y:S01]  /*47d0*/  @!P4 IADD3 R9, P0, PT, R38, 0x580, RZ ;  /* 0x000005802609c810 */ /* 0x000fe20007f1e0ff */
[----:B------:R-:W-:Y:S07]  /*47e0*/  @!UP2 UIADD3 UR32, UPT, UPT, UR22, 0x200, URZ ;  /* 0x000002001620a890 */ /* 0x000fee000fffe0ff */
[----:B------:R-:W-:Y:S02]  /*47f0*/  IMAD.U32 R10, RZ, RZ, UR8 ;  /* 0x00000008ff0a7e24 */ /* 0x000fe4000f8e00ff */
[----:B------:R-:W-:Y:S01]  /*4800*/  IMAD.U32 R11, RZ, RZ, UR9 ;  /* 0x00000009ff0b7e24 */ /* 0x000fe2000f8e00ff */
[----:B------:R-:W-:Y:S02]  /*4810*/  @!UP2 UPRMT UR9, URZ, 0x40, URZ ;  /* 0x00000040ff09a896 */ /* 0x000fe400080000ff */
[----:B------:R-:W-:Y:S02]  /*4820*/  @!P4 R2UR UR10, R10 ;  /* 0x000000000a0ac2ca */ /* 0x000fe400000e0000 */
[----:B------:R-:W-:Y:S01]  /*4830*/  @!P4 R2UR UR11, R11 ;  /* 0x000000000b0bc2ca */ /* 0x000fe200000e0000 */
[----:B------:R-:W-:Y:S11]  /*4840*/  @!UP2 UPRMT UR8, UR9, 0x5410, URZ ;  /* 0x000054100908a896 */ /* 0x000ff600080000ff */
[----:B------:R-:W-:Y:S01]  /*4850*/  @!UPT UIADD3 URZ, UPT, UPT, URZ, URZ, URZ ;  /* 0x000000fffffff290 */ /* 0x000fe2000fffe0ff */
[----:B------:R2:W-:Y:S01]  /*4860*/  @!UP1 UTMALDG.4D.IM2COL [UR32], [UR10], UR8 ;  /* 0x000000200a0093b4 */ /* 0x0005e20008058008 */
[----:B------:R3:W-:Y:S01]  /*4870*/  @!P4 SYNCS.ARRIVE.TRANS64.RED.A0TR RZ, [UR22+0x80], R0 ;  /* 0x00008000ffffc9a7 */ /* 0x0007e20008300416 */
[----:B------:R-:W-:Y:S01]  /*4880*/  SYNCS.ARRIVE.TRANS64.RED.A1T0 RZ, [UR31], RZ ;  /* 0x000000ffffff79a7 */ /* 0x000fe2000810041f */
[----:B---3--:R-:W-:Y:S01]  /*4890*/  @!P4 IMAD.X R0, RZ, RZ, R39, P0 ;  /* 0x000000ffff00c224 */ /* 0x008fe200000e0627 */
[----:B------:R-:W3:Y:S02]  /*48a0*/  SYNCS.PHASECHK.TRANS64.TRYWAIT P2, [UR22+0xa8], R12 ;  /* 0x0000a80cff0075a7 */ /* 0x000ee40008041116 */
[----:B--23--:R-:W-:Y:S05]  /*48b0*/  @!P2 BRA `(.L_x_71) ;  /* 0x0000004000b8a947 */ /* 0x00cfea0003800000 */
.L_x_164:
[----:B------:R-:W-:Y:S01]  /*48c0*/  @!P4 R2UR UR8, R0 ;  /* 0x000000000008c2ca */ /* 0x000fe200000e0000 */
[----:B------:R-:W-:Y:S01]  /*48d0*/  VOTEU.ALL UP2, P4 ;  /* 0x0000000000ff7886 */ /* 0x000fe20002040000 */
[----:B------:R-:W-:Y:S01]  /*48e0*/  @!P4 R2UR UR9, R9 ;  /* 0x000000000909c2ca */ /* 0x000fe200000e0000 */
[----:B------:R-:W-:Y:S01]  /*48f0*/  VOTEU.ALL UP1, P4 ;  /* 0x0000000000ff7886 */ /* 0x000fe20002020000 */
[----:B------:R-:W-:Y:S01]  /*4900*/  @!P4 IMAD.MOV.U32 R0, RZ, RZ, 0x1000 ;  /* 0x00001000ff00c424 */ /* 0x000fe200078e00ff */
[----:B------:R-:W-:Y:S01]  /*4910*/  UMOV UR27, UR35 ;  /* 0x00000023001b7c82 */ /* 0x000fe20008000000 */
[----:B------:R-:W-:Y:S01]  /*4920*/  @!UP2 UIADD3 UR26, UPT, UPT, UR34, 0x20, URZ ;  /* 0x00000020221aa890 */ /* 0x000fe2000fffe0ff */
[----:B------:R-:W-:Y:S01]  /*4930*/  @!P4 IADD3 R19, P0, PT, R38, 0x580, RZ ;  /* 0x000005802613c810 */ /* 0x000fe20007f1e0ff */
[----:B------:R-:W-:Y:S01]  /*4940*/  @!UP2 UIADD3 UR24, UPT, UPT, UR22, 0x1200, URZ ;  /* 0x000012001618a890 */ /* 0x000fe2000fffe0ff */
[----:B------:R-:W-:Y:S01]  /*4950*/  UMOV UR28, UR36 ;  /* 0x00000024001c7c82 */ /* 0x000fe20008000000 */
[----:B------:R-:W-:Y:S02]  /*4960*/  UMOV UR29, UR37 ;  /* 0x00000025001d7c82 */ /* 0x000fe40008000000 */
[----:B------:R-:W-:Y:S02]  /*4970*/  @!P4 IMAD.X R16, RZ, RZ, R39, P0 ;  /* 0x000000ffff10c224 */ /* 0x000fe400000e0627 */
        /* <DEDUP_REMOVED lines=10> */
[----:B------:R-:W3:Y:S02]  /*4a20*/  SYNCS.PHASECHK.TRANS64.TRYWAIT P2, [UR22+0xb0], R12 ;  /* 0x0000b00cff0075a7 */ /* 0x000ee40008041116 */
[----:B--23--:R-:W-:Y:S05]  /*4a30*/  @!P2 BRA `(.L_x_72) ;  /* 0x000000400070a947 */ /* 0x00cfea0003800000 */
.L_x_166:
[----:B------:R-:W2:Y:S01]  /*4a40*/  LDC.64 R14, c[0x0][0xb10] ;  /* 0x0002c400ff0e7b82 */ /* 0x000ea20000000a00 */
[----:B------:R-:W-:Y:S01]  /*4a50*/  @!P4 R2UR UR8, R16 ;  /* 0x000000001008c2ca */ /* 0x000fe200000e0000 */
[----:B------:R-:W-:Y:S01]  /*4a60*/  VOTEU.ALL UP2, P4 ;  /* 0x0000000000ff7886 */ /* 0x000fe20002040000 */
[----:B------:R-:W-:Y:S01]  /*4a70*/  @!P4 R2UR UR9, R19 ;  /* 0x000000001309c2ca */ /* 0x000fe200000e0000 */
[----:B------:R-:W-:Y:S01]  /*4a80*/  VOTEU.ALL UP1, P4 ;  /* 0x0000000000ff7886 */ /* 0x000fe20002020000 */
[----:B------:R-:W-:Y:S03]  /*4a90*/  @!P4 IMAD.MOV.U32 R16, RZ, RZ, 0x1000 ;  /* 0x00001000ff10c424 */ /* 0x000fe600078e00ff */
[----:B------:R-:W3:Y:S01]  /*4aa0*/  LDC.64 R10, c[0x0][0xb18] ;  /* 0x0002c600ff0a7b82 */ /* 0x000ee20000000a00 */
[----:B------:R-:W-:Y:S01]  /*4ab0*/  @!UP2 UIADD3 UR18, UPT, UPT, UR34, 0x40, URZ ;  /* 0x000000402212a890 */ /* 0x000fe2000fffe0ff */
[----:B------:R-:W-:Y:S01]  /*4ac0*/  @P3 SHF.R.U32.HI R28, RZ, 0x10, R29 ;  /* 0x00000010ff1c3819 */ /* 0x000fe2000001161d */
[----:B------:R-:W-:Y:S01]  /*4ad0*/  @!UP2 UIADD3 UR16, UPT, UPT, UR22, 0x2200, URZ ;  /* 0x000022001610a890 */ /* 0x000fe2000fffe0ff */
[----:B------:R-:W-:Y:S04]  /*4ae0*/  UMOV UR19, UR35 ;  /* 0x0000002300137c82 */ /* 0x000fe80008000000 */
[----:B------:R-:W4:Y:S01]  /*4af0*/  @!P1 LDC R0, c[0x0][0xb20] ;  /* 0x0002c800ff009b82 */ /* 0x000f220000000800 */
[----:B------:R-:W-:Y:S01]  /*4b00*/  UMOV UR20, UR36 ;  /* 0x0000002400147c82 */ /* 0x000fe20008000000 */
[----:B------:R-:W-:Y:S01]  /*4b10*/  IMAD.U32 R41, RZ, RZ, UR8 ;  /* 0x00000008ff297e24 */ /* 0x000fe2000f8e00ff */
[----:B------:R-:W-:Y:S05]  /*4b20*/  UMOV UR21, UR37 ;  /* 0x0000002500157c82 */ /* 0x000fea0008000000 */
[----:B-1----:R-:W1:Y:S01]  /*4b30*/  @!P1 LDC R3, c[0x0][0xb0c] ;  /* 0x0002c300ff039b82 */ /* 0x002e620000000800 */
[----:B------:R-:W-:Y:S01]  /*4b40*/  IMAD.U32 R40, RZ, RZ, UR9 ;  /* 0x00000009ff287e24 */ /* 0x000fe2000f8e00ff */
[----:B------:R-:W-:Y:S01]  /*4b50*/  @!UP2 UPRMT UR9, URZ, 0x40, URZ ;  /* 0x00000040ff09a896 */ /* 0x000fe200080000ff */
[----:B------:R-:W-:Y:S02]  /*4b60*/  @!P4 R2UR UR11, R41 ;  /* 0x00000000290bc2ca */ /* 0x000fe400000e0000 */
[----:B------:R-:W-:Y:S01]  /*4b70*/  @P3 R2UR UR57, R28 ;  /* 0x000000001c3932ca */ /* 0x000fe200000e0000 */
[----:B------:R-:W-:Y:S01]  /*4b80*/  @!UP2 UPRMT UR8, UR9, 0x5410, URZ ;  /* 0x000054100908a896 */ /* 0x000fe200080000ff */
[----:B------:R-:W-:Y:S11]  /*4b90*/  @!P4 R2UR UR10, R40 ;  /* 0x00000000280ac2ca */ /* 0x000ff600000e0000 */
[----:B------:R-:W-:Y:S02]  /*4ba0*/  @!UPT UIADD3 URZ, UPT, UPT, URZ, URZ, URZ ;  /* 0x000000fffffff290 */ /* 0x000fe4000fffe0ff */
[----:B------:R1:W-:Y:S01]  /*4bb0*/  @!UP1 UTMALDG.4D.IM2COL [UR16], [UR10], UR8 ;  /* 0x000000100a0093b4 */ /* 0x0003e20008058008 */
[----:B------:R1:W-:Y:S02]  /*4bc0*/  @!P4 SYNCS.ARRIVE.TRANS64.RED.A0TR RZ, [UR22+0x90], R16 ;  /* 0x00009010ffffc9a7 */ /* 0x0003e40008300416 */
[----:B-1----:R-:W-:Y:S01]  /*4bd0*/  @!P1 ISETP.NE.AND P2, PT, R3, 0x1, PT ;  /* 0x000000010300980c */ /* 0x002fe20003f45270 */
[C---:B--2---:R-:W-:Y:S01]  /*4be0*/  @!P1 IMAD.HI.U32 R14, R13.reuse, R14, RZ ;  /* 0x0000000e0d0e9227 */ /* 0x044fe200078e00ff */
[----:B---3--:R-:W-:Y:S03]  /*4bf0*/  @!P1 ISETP.NE.AND P0, PT, R10, 0x1, PT ;  /* 0x000000010a00980c */ /* 0x008fe60003f05270 */
[C---:B------:R-:W-:Y:S01]  /*4c00*/  @!P1 IMAD.HI.U32 R11, R8.reuse, R11, RZ ;  /* 0x0000000b080b9227 */ /* 0x040fe200078e00ff */
[----:B------:R-:W-:Y:S04]  /*4c10*/  @!P1 SHF.R.U32.HI R14, RZ, R15, R14 ;  /* 0x0000000fff0e9219 */ /* 0x000fe8000001160e */
[----:B----4-:R-:W-:Y:S02]  /*4c20*/  @!P1 SHF.R.U32.HI R9, RZ, R0, R11 ;  /* 0x00000000ff099219 */ /* 0x010fe4000001160b */
[----:B------:R-:W-:Y:S01]  /*4c30*/  @!P1 SEL R14, R13, R14, !P2 ;  /* 0x0000000e0d0e9207 */ /* 0x000fe20005000000 */
[----:B------:R-:W-:Y:S01]  /*4c40*/  SYNCS.ARRIVE.TRANS64.RED.A1T0 RZ, [UR45], RZ ;  /* 0x000000ffffff79a7 */ /* 0x000fe2000810042d */
[----:B------:R-:W-:Y:S05]  /*4c50*/  @!P1 SEL R9, R8, R9, !P0 ;  /* 0x0000000908099207 */ /* 0x000fea0004000000 */
[----:B------:R-:W-:Y:S01]  /*4c60*/  @!P1 IMAD.IADD R0, R9, 0x1, -R14 ;  /* 0x0000000109009824 */ /* 0x000fe200078e0a0e */
[----:B------:R-:W1:Y:S01]  /*4c70*/  SYNCS.PHASECHK.TRANS64.TRYWAIT P5, [UR22+0xb8], R12 ;  /* 0x0000b80cff0075a7 */ /* 0x000e6200080a1116 */
[----:B------:R-:W-:Y:S02]  /*4c80*/  @!P1 IMAD.IADD R9, R14, 0x1, -R9 ;  /* 0x000000010e099824 */ /* 0x000fe400078e0a09 */
[----:B------:R-:W-:Y:S02]  /*4c90*/  @!P1 IMAD R13, R0, R3, R13 ;  /* 0x00000003000d9224 */ /* 0x000fe400078e020d */
[----:B------:R-:W-:Y:S01]  /*4ca0*/  @!P1 IMAD R8, R9, R10, R8 ;  /* 0x0000000a09089224 */ /* 0x000fe200078e0208 */
[----:B-1----:R-:W-:Y:S06]  /*4cb0*/  @!P5 BRA `(.L_x_73) ;  /* 0x0000003c00e8d947 */ /* 0x002fec0003800000 */
.L_x_168:
[----:B-1----:R-:W-:Y:S01]  /*4cc0*/  @!P4 IADD3 R3, P0, PT, R38, 0x580, RZ ;  /* 0x000005802603c810 */ /* 0x002fe20007f1e0ff */
[----:B------:R-:W-:Y:S01]  /*4cd0*/  VOTEU.ALL UP2, P4 ;  /* 0x0000000000ff7886 */ /* 0x000fe20002040000 */
[----:B------:R-:W-:Y:S01]  /*4ce0*/  VOTEU.ALL UP1, P4 ;  /* 0x0000000000ff7886 */ /* 0x000fe20002020000 */
[----:B------:R-:W-:Y:S01]  /*4cf0*/  UMOV UR11, UR35 ;  /* 0x00000023000b7c82 */ /* 0x000fe20008000000 */
[----:B------:R-:W-:Y:S01]  /*4d00*/  @!P4 R2UR UR9, R3 ;  /* 0x000000000309c2ca */ /* 0x000fe200000e0000 */
[----:B------:R-:W-:Y:S01]  /*4d10*/  @!P4 IMAD.X R0, RZ, RZ, R39, P0 ;  /* 0x000000ffff00c224 */ /* 0x000fe200000e0627 */
[----:B------:R-:W-:Y:S01]  /*4d20*/  @!UP2 UPRMT UR16, URZ, 0x40, URZ ;  /* 0x00000040ff10a896 */ /* 0x000fe200080000ff */
[----:B------:R-:W-:Y:S01]  /*4d30*/  LOP3.LUT R36, R36, 0x1, RZ, 0x3c, !PT ;  /* 0x0000000124247812 */ /* 0x000fe200078e3cff */
[----:B------:R-:W-:Y:S01]  /*4d40*/  @!UP2 UIADD3 UR10, UPT, UPT, UR34, 0x60, URZ ;  /* 0x00000060220aa890 */ /* 0x000fe2000fffe0ff */
[----:B------:R-:W-:Y:S01]  /*4d50*/  LOP3.LUT R34, R34, 0x1, RZ, 0x3c, !PT ;  /* 0x0000000122227812 */ /* 0x000fe200078e3cff */
[----:B------:R-:W-:Y:S01]  /*4d60*/  @!UP2 UPRMT UR20, UR16, 0x5410, URZ ;  /* 0x000054101014a896 */ /* 0x000fe200080000ff */
[----:B------:R-:W-:Y:S01]  /*4d70*/  @!P4 R2UR UR8, R0 ;  /* 0x000000000008c2ca */ /* 0x000fe200000e0000 */
[----:B------:R-:W-:Y:S01]  /*4d80*/  UMOV UR12, UR36 ;  /* 0x00000024000c7c82 */ /* 0x000fe20008000000 */
[----:B------:R-:W-:Y:S01]  /*4d90*/  UMOV UR13, UR37 ;  /* 0x00000025000d7c82 */ /* 0x000fe20008000000 */
[----:B------:R-:W-:Y:S02]  /*4da0*/  IMAD.IADD R16, R8, 0x1, R62 ;  /* 0x0000000108107824 */ /* 0x000fe400078e023e */
[----:B------:R-:W-:Y:S02]  /*4db0*/  IMAD.IADD R19, R13, 0x1, R64 ;  /* 0x000000010d137824 */ /* 0x000fe400078e0240 */
[----:B------:R-:W-:Y:S01]  /*4dc0*/  IMAD.U32 R10, RZ, RZ, UR9 ;  /* 0x00000009ff0a7e24 */ /* 0x000fe2000f8e00ff */
[----:B------:R-:W-:Y:S04]  /*4dd0*/  @!UP2 UIADD3 UR9, UPT, UPT, UR22, 0x98, URZ ;  /* 0x000000981609a890 */ /* 0x000fe8000fffe0ff */
[----:B------:R-:W-:Y:S01]  /*4de0*/  @!P4 R2UR UR18, R10 ;  /* 0x000000000a12c2ca */ /* 0x000fe200000e0000 */
[----:B------:R-:W-:Y:S01]  /*4df0*/  IMAD.U32 R11, RZ, RZ, UR8 ;  /* 0x00000008ff0b7e24 */ /* 0x000fe2000f8e00ff */
[----:B------:R-:W-:Y:S04]  /*4e00*/  @!UP2 UIADD3 UR8, UPT, UPT, UR22, 0x3200, URZ ;  /* 0x000032001608a890 */ /* 0x000fe8000fffe0ff */
[----:B------:R-:W-:Y:S11]  /*4e10*/  @!P4 R2UR UR19, R11 ;  /* 0x000000000b13c2ca */ /* 0x000ff600000e0000 */
[----:B------:R-:W-:Y:S02]  /*4e20*/  @!UPT UIADD3 URZ, UPT, UPT, URZ, URZ, URZ ;  /* 0x000000fffffff290 */ /* 0x000fe4000fffe0ff */
[----:B------:R2:W-:Y:S01]  /*4e30*/  @!UP1 UTMALDG.4D.IM2COL [UR8], [UR18], UR20 ;  /* 0x00000008120093b4 */ /* 0x0005e20008058014 */
[----:B------:R2:W-:Y:S01]  /*4e40*/  @!P4 SYNCS.ARRIVE.TRANS64.RED.A0TR RZ, [UR22+0x98], R33 ;  /* 0x00009821ffffc9a7 */ /* 0x0005e20008300416 */
[----:B------:R-:W-:Y:S01]  /*4e50*/  UPLOP3.LUT UP1, UPT, UPT, UPT, UPT, 0x80, 0x8 ;  /* 0x000000000008789c */ /* 0x000fe20003f2f070 */
[----:B------:R-:W-:Y:S01]  /*4e60*/  SYNCS.ARRIVE.TRANS64.RED.A1T0 RZ, [UR23], RZ ;  /* 0x000000ffffff79a7 */ /* 0x000fe20008100417 */
[----:B------:R-:W-:Y:S09]  /*4e70*/  @P3 BRA `(.L_x_74) ;  /* 0xfffffff000743947 */ /* 0x000ff2000383ffff */
[----:B------:R-:W-:-:S04]  /*4e80*/  SHF.L.U32 R3, R36, 0x1f, RZ ;  /* 0x0000001f24037819 */ /* 0x000fc800000006ff */
[----:B------:R-:W1:Y:S02]  /*4e90*/  SYNCS.PHASECHK.TRANS64.TRYWAIT P0, [UR22+0xa0], R3 ;  /* 0x0000a003ff0075a7 */ /* 0x000e640008001116 */
[----:B-1----:R-:W-:Y:S05]  /*4ea0*/  @!P0 BRA `(.L_x_75) ;  /* 0x0000003c00848947 */ /* 0x002fea0003800000 */
.L_x_170:
[----:B------:R-:W3:Y:S02]  /*4eb0*/  SYNCS.PHASECHK.TRANS64.TRYWAIT P0, [UR22+0xa8], R3 ;  /* 0x0000a803ff0075a7 */ /* 0x000ee40008001116 */
[----:B---3--:R-:W-:Y:S05]  /*4ec0*/  @!P0 BRA `(.L_x_76) ;  /* 0x0000003c00948947 */ /* 0x008fea0003800000 */
.L_x_172:
[----:B------:R-:W3:Y:S02]  /*4ed0*/  SYNCS.PHASECHK.TRANS64.TRYWAIT P0, [UR22+0xb0], R3 ;  /* 0x0000b003ff0075a7 */ /* 0x000ee40008001116 */
[----:B---3--:R-:W-:Y:S05]  /*4ee0*/  @!P0 BRA `(.L_x_77) ;  /* 0x0000003c00a48947 */ /* 0x008fea0003800000 */
.L_x_174:
[----:B-1----:R-:W-:-:S07]  /*4ef0*/  MOV R0, UR22 ;  /* 0x0000001600007c02 */ /* 0x002fce0008000f00 */
.L_x_78:
[----:B-1----:R-:W-:-:S04]  /*4f00*/  SHF.L.U32 R3, R36, 0x1f, RZ ;  /* 0x0000001f24037819 */ /* 0x002fc800000006ff */
[----:B------:R1:W3:Y:S03]  /*4f10*/  SYNCS.PHASECHK.TRANS64.TRYWAIT P0, [R0+URZ+0xb8], R3 ;  /* 0x0000b803000075a7 */ /* 0x0002e600080011ff */
[----:B---3--:R-:W-:Y:S05]  /*4f20*/  @!P0 NANOSLEEP.SYNCS 0x989680 ;  /* 0x009896800000895d */ /* 0x008fea0003900000 */
[----:B------:R-:W3:Y:S02]  /*4f30*/  @!P0 SYNCS.PHASECHK.TRANS64 P0, [R0+URZ+0xb8], R3 ;  /* 0x0000b803000085a7 */ /* 0x000ee400080010ff */
[----:B--23--:R-:W-:Y:S05]  /*4f40*/  @P0 EXIT ;  /* 0x000000000000094d */ /* 0x00cfea0003800000 */
[----:B------:R-:W-:Y:S05]  /*4f50*/  BRA `(.L_x_78) ;  /* 0xfffffffc00e87947 */ /* 0x000fea000383ffff */
.L_x_63:
[----:B------:R-:W-:-:S06]  /*4f60*/  UISETP.GE.AND UP1, UPT, UR8, 0x4, UPT ;  /* 0x000000040800788c */ /* 0x000fcc000bf26270 */
[----:B------:R-:W-:-:S13]  /*4f70*/  PLOP3.LUT P0, PT, PT, PT, UP1, 0x80, 0x8 ;  /* 0x000000000008781c */ /* 0x000fda0003f0f018 */
[----:B------:R-:W-:Y:S05]  /*4f80*/  @!P0 EXIT ;  /* 0x000000000000894d */ /* 0x000fea0003800000 */
[----:B------:R-:W-:Y:S01]  /*4f90*/  BAR.SYNC.DEFER_BLOCKING 0x6, 0xa0 ;  /* 0x0182800000007b1d */ /* 0x000fe20000010000 */
[C---:B------:R-:W-:Y:S01]  /*4fa0*/  IMAD.SHL.U32 R4, R72.reuse, 0x20, RZ ;  /* 0x0000002048047824 */ /* 0x040fe200078e00ff */
[----:B------:R-:W-:Y:S01]  /*4fb0*/  SHF.R.U32.HI R5, RZ, 0x1, R72 ;  /* 0x00000001ff057819 */ /* 0x000fe20000011648 */
[C---:B------:R-:W-:Y:S01]  /*4fc0*/  IMAD.SHL.U32 R71, R72.reuse, 0x10, RZ ;  /* 0x0000001048477824 */ /* 0x040fe200078e00ff */
[C---:B------:R-:W-:Y:S01]  /*4fd0*/  LOP3.LUT P0, RZ, R72.reuse, 0x4, RZ, 0xc0, !PT ;  /* 0x0000000448ff7812 */ /* 0x040fe2000780c0ff */
[----:B------:R-:W-:Y:S01]  /*4fe0*/  IMAD.U32 R32, R72, 0x10000, RZ ;  /* 0x0001000048207824 */ /* 0x000fe200078e00ff */
[----:B------:R-:W-:Y:S02]  /*4ff0*/  UMOV UR50, 0x400 ;  /* 0x0000040000327882 */ /* 0x000fe40000000000 */
[----:B------:R-:W1:Y:S01]  /*5000*/  LDC R67, c[0x0][0x370] ;  /* 0x0000dc00ff437b82 */ /* 0x000e620000000800 */
[----:B------:R-:W-:Y:S01]  /*5010*/  ULEA UR50, UR45, UR50, 0x18 ;  /* 0x000000322d327291 */ /* 0x000fe2000f8ec0ff */
[----:B------:R-:W-:Y:S01]  /*5020*/  LOP3.LUT R0, R4, 0xc0, RZ, 0xc0, !PT ;  /* 0x000000c004007812 */ /* 0x000fe200078ec0ff */
[----:B------:R-:W-:Y:S01]  /*5030*/  IMAD.MOV.U32 R75, RZ, RZ, 0x20 ;  /* 0x00000020ff4b7424 */ /* 0x000fe200078e00ff */
[----:B------:R-:W-:Y:S01]  /*5040*/  LOP3.LUT R71, R71, 0x600, RZ, 0xc0, !PT ;  /* 0x0000060047477812 */ /* 0x000fe200078ec0ff */
[----:B------:R-:W-:Y:S01]  /*5050*/  UIADD3 UR4, UPT, UPT, UR50, 0x200, URZ ;  /* 0x0000020032047890 */ /* 0x000fe2000fffe0ff */
[----:B------:R-:W-:Y:S01]  /*5060*/  LOP3.LUT R5, R0, 0x8, R5, 0xf8, !PT ;  /* 0x0000000800057812 */ /* 0x000fe200078ef805 */
[C---:B------:R-:W-:Y:S01]  /*5070*/  IMAD.SHL.U32 R0, R72.reuse, 0x4, RZ ;  /* 0x0000000448007824 */ /* 0x040fe200078e00ff */
[----:B------:R-:W2:Y:S01]  /*5080*/  LDC R28, c[0x0][0xb0c] ;  /* 0x0002c300ff1c7b82 */ /* 0x000ea20000000800 */
[----:B------:R-:W-:Y:S01]  /*5090*/  LOP3.LUT R71, R71, 0x20, R4, 0xf8, !PT ;  /* 0x0000002047477812 */ /* 0x000fe200078ef804 */
[----:B------:R-:W-:Y:S01]  /*50a0*/  IMAD.MOV.U32 R70, RZ, RZ, 0x1 ;  /* 0x00000001ff467424 */ /* 0x000fe200078e00ff */
[----:B------:R-:W-:Y:S01]  /*50b0*/  LOP3.LUT R72, R72, 0x60, RZ, 0xc0, !PT ;  /* 0x0000006048487812 */ /* 0x000fe200078ec0ff */
[----:B------:R-:W-:Y:S01]  /*50c0*/  IMAD.MOV.U32 R30, RZ, RZ, RZ ;  /* 0x000000ffff1e7224 */ /* 0x000fe200078e00ff */
[----:B------:R-:W-:-:S02]  /*50d0*/  LOP3.LUT R0, R5, 0x18, R0, 0x78, !PT ;  /* 0x0000001805007812 */ /* 0x000fc400078e7800 */
[----:B------:R-:W-:Y:S02]  /*50e0*/  CS2R R68, SRZ ;  /* 0x0000000000447805 */ /* 0x000fe4000001ff00 */
[----:B------:R-:W-:Y:S01]  /*50f0*/  LOP3.LUT R71, R71, 0x100, R4, 0xf8, !PT ;  /* 0x0000010047477812 */ /* 0x000fe200078ef804 */
[----:B------:R-:W4:Y:S01]  /*5100*/  LDC R65, c[0x0][0xb20] ;  /* 0x0002c800ff417b82 */ /* 0x000f220000000800 */
[----:B------:R-:W3:Y:S01]  /*5110*/  LDS R2, [UR50+0x120] ;  /* 0x00012032ff027984 */ /* 0x000ee20008000800 */
[----:B------:R-:W-:Y:S01]  /*5120*/  LOP3.LUT R32, R32, 0x600000, RZ, 0xc0, !PT ;  /* 0x0060000020207812 */ /* 0x000fe200078ec0ff */
[----:B------:R-:W-:Y:S01]  /*5130*/  IMAD.U32 R74, RZ, RZ, UR4 ;  /* 0x00000004ff4a7e24 */ /* 0x000fe2000f8e00ff */
[----:B------:R-:W-:Y:S01]  /*5140*/  LOP3.LUT R71, R71, R0, RZ, 0xfc, !PT ;  /* 0x0000000047477212 */ /* 0x000fe200078efcff */
[----:B------:R-:W1:Y:S01]  /*5150*/  LDCU.64 UR54, c[0x0][0x348] ;  /* 0x00006900ff3677ac */ /* 0x000e620008000a00 */
[----:B------:R-:W-:Y:S02]  /*5160*/  SEL R75, R75, 0xffffffe0, !P0 ;  /* 0xffffffe04b4b7807 */ /* 0x000fe40004000000 */
[----:B------:R-:W1:Y:S01]  /*5170*/  LDC R27, c[0x0][0xb30] ;  /* 0x0002cc00ff1b7b82 */ /* 0x000e620000000800 */
[----:B------:R-:W1:Y:S01]  /*5180*/  LDCU.64 UR36, c[0x0][0x888] ;  /* 0x00011100ff2477ac */ /* 0x000e620008000a00 */
[----:B------:R-:W1:Y:S06]  /*5190*/  LDCU.64 UR38, c[0x0][0x890] ;  /* 0x00011200ff2677ac */ /* 0x000e6c0008000a00 */
[----:B------:R-:W1:Y:S01]  /*51a0*/  LDC.64 R56, c[0x0][0xb10] ;  /* 0x0002c400ff387b82 */ /* 0x000e620000000a00 */
[----:B------:R-:W1:Y:S01]  /*51b0*/  LDCU.64 UR46, c[0x0][0xa90] ;  /* 0x00015200ff2e77ac */ /* 0x000e620008000a00 */
[----:B------:R-:W-:Y:S01]  /*51c0*/  UMOV UR52, URZ ;  /* 0x000000ff00347c82 */ /* 0x000fe20008000000 */
[----:B------:R-:W-:-:S05]  /*51d0*/  UMOV UR56, URZ ;  /* 0x000000ff00387c82 */ /* 0x000fca0008000000 */
[----:B------:R-:W1:Y:S08]  /*51e0*/  LDC.64 R24, c[0x0][0xb18] ;  /* 0x0002c600ff187b82 */ /* 0x000e700000000a00 */
[----:B------:R-:W1:Y:S08]  /*51f0*/  LDC.64 R22, c[0x0][0xb28] ;  /* 0x0002ca00ff167b82 */ /* 0x000e700000000a00 */
[----:B------:R-:W1:Y:S01]  /*5200*/  LDC.64 R54, c[0x0][0x8b0] ;  /* 0x00022c00ff367b82 */ /* 0x000e620000000a00 */
[C---:B---3--:R-:W-:Y:S01]  /*5210*/  VIADD R3, R2.reuse, 0x80 ;  /* 0x0000008002037836 */ /* 0x048fe20000000000 */
[----:B------:R-:W-:-:S04]  /*5220*/  LOP3.LUT R2, R2, 0xffff, RZ, 0xc0, !PT ;  /* 0x0000ffff02027812 */ /* 0x000fc800078ec0ff */
[----:B------:R-:W-:Y:S02]  /*5230*/  LOP3.LUT R3, R3, 0xffff, RZ, 0xc0, !PT ;  /* 0x0000ffff03037812 */ /* 0x000fe400078ec0ff */
[----:B------:R-:W3:Y:S03]  /*5240*/  LDC.64 R52, c[0x0][0x8a8] ;  /* 0x00022a00ff347b82 */ /* 0x000ee60000000a00 */
[----:B------:R1:W-:Y:S05]  /*5250*/  STL.64 [R1], R2 ;  /* 0x0000000201007387 */ /* 0x0003ea0000100a00 */
[----:B------:R-:W1:Y:S08]  /*5260*/  LDC.64 R60, c[0x0][0xa80] ;  /* 0x0002a000ff3c7b82 */ /* 0x000e700000000a00 */
[----:B------:R-:W1:Y:S08]  /*5270*/  LDC.64 R58, c[0x0][0xa88] ;  /* 0x0002a200ff3a7b82 */ /* 0x000e700000000a00 */
[----:B--2-4-:R-:W1:Y:S02]  /*5280*/  LDC R66, c[0x0][0x374] ;  /* 0x0000dd00ff427b82 */ /* 0x014e640000000800 */
.L_x_122:
[----:B-12---:R-:W-:Y:S04]  /*5290*/  SHF.L.U32 R3, R68, 0x1f, RZ ;  /* 0x0000001f44037819 */ /* 0x006fe800000006ff */
[----:B------:R-:W1:Y:S02]  /*52a0*/  SYNCS.PHASECHK.TRANS64.TRYWAIT P0, [UR50+0xd0], R3 ;  /* 0x0000d003ff0075a7 */ /* 0x000e640008001132 */
[----:B-1-3--:R-:W-:Y:S05]  /*52b0*/  @!P0 BRA `(.L_x_79) ;  /* 0x0000003800c88947 */ /* 0x00afea0003800000 */
.L_x_176:
[----:B------:R-:W2:Y:S01]  /*52c0*/  LDC.64 R12, c[0x0][0xb10] ;  /* 0x0002c400ff0c7b82 */ /* 0x000ea20000000a00 */
[----:B------:R-:W4:Y:S01]  /*52d0*/  LDS.128 R36, [UR50+0x110] ;  /* 0x00011032ff247984 */ /* 0x000f220008000c00 */
[----:B------:R-:W-:Y:S01]  /*52e0*/  UIADD3 UR4, UPT, UPT, UR50, 0xd8, URZ ;  /* 0x000000d832047890 */ /* 0x000fe2000fffe0ff */
[----:B-1----:R-:W-:Y:S01]  /*52f0*/  IMAD R0, R30, 0x4, R1 ;  /* 0x000000041e007824 */ /* 0x002fe200078e0201 */
[----:B------:R-:W-:Y:S04]  /*5300*/  ISETP.NE.AND P1, PT, R27, 0x1, PT ;  /* 0x000000011b00780c */ /* 0x000fe80003f25270 */
[----:B------:R-:W1:Y:S01]  /*5310*/  LDC.64 R10, c[0x0][0xb18] ;  /* 0x0002c600ff0a7b82 */ /* 0x000e620000000a00 */
[----:B------:R-:W-:Y:S01]  /*5320*/  UPRMT UR4, URZ, 0x654, UR4 ;  /* 0x00000654ff047896 */ /* 0x000fe20008000004 */
[----:B------:R-:W-:Y:S01]  /*5330*/  ISETP.GE.AND P0, PT, R26, 0x1, PT ;  /* 0x000000011a00780c */ /* 0x000fe20003f06270 */
[----:B------:R-:W-:Y:S01]  /*5340*/  @!PT LDS RZ, [RZ] ;  /* 0x00000000fffff984 */ /* 0x000fe20000000800 */
[----:B------:R-:W-:Y:S01]  /*5350*/  @!PT LDS RZ, [RZ] ;  /* 0x00000000fffff984 */ /* 0x000fe20000000800 */
[----:B------:R-:W-:Y:S01]  /*5360*/  @!PT LDS RZ, [RZ] ;  /* 0x00000000fffff984 */ /* 0x000fe20000000800 */
[----:B------:R-:W-:Y:S01]  /*5370*/  @!PT LDS RZ, [RZ] ;  /* 0x00000000fffff984 */ /* 0x000fe20000000800 */
[----:B------:R3:W-:Y:S06]  /*5380*/  MEMBAR.ALL.CTA ;  /* 0x0000000000007992 */ /* 0x0007ec0000008000 */
[----:B---3--:R-:W3:Y:S01]  /*5390*/  FENCE.VIEW.ASYNC.S ;  /* 0x00000000000073c6 */ /* 0x008ee20000000000 */
[----:B------:R-:W1:Y:S08]  /*53a0*/  @!P1 LDC R14, c[0x0][0xb20] ;  /* 0x0002c800ff0e9b82 */ /* 0x000e700000000800 */
[----:B------:R-:W1:Y:S01]  /*53b0*/  @!P1 LDC R9, c[0x0][0xb0c] ;  /* 0x0002c300ff099b82 */ /* 0x000e620000000800 */
[----:B---3--:R-:W-:Y:S01]  /*53c0*/  SYNCS.ARRIVE.TRANS64.RED.A1T0 RZ, [UR4], RZ ;  /* 0x000000ffffff79a7 */ /* 0x008fe20008100404 */
[----:B------:R3:W5:Y:S01]  /*53d0*/  LDL R17, [R0] ;  /* 0x0000000000117983 */ /* 0x0007620000100800 */
[----:B----4-:R-:W-:Y:S04]  /*53e0*/  LOP3.LUT P4, RZ, R38, 0x1, RZ, 0xc0, !PT ;  /* 0x0000000126ff7812 */ /* 0x010fe8000788c0ff */
[----:B------:R-:W-:Y:S09]  /*53f0*/  P2R R76, PR, RZ, 0x10 ;  /* 0x00000010ff4c7803 */ /* 0x000ff20000000000 */
[----:B------:R-:W-:Y:S02]  /*5400*/  @P4 MOV R31, R36 ;  /* 0x00000024001f4202 */ /* 0x000fe40000000f00 */
[----:B------:R-:W-:Y:S01]  /*5410*/  @P4 LOP3.LUT R29, R37, 0xffff, RZ, 0xc0, !PT ;  /* 0x0000ffff251d4812 */ /* 0x000fe200078ec0ff */
[----:B--23--:R-:W-:Y:S06]  /*5420*/  @!P0 BRA `(.L_x_80) ;  /* 0x0000000000a48947 */ /* 0x00cfec0003800000 */
[----:B------:R-:W-:Y:S01]  /*5430*/  IMAD.HI.U32 R20, R66, R25, RZ ;  /* 0x0000001942147227 */ /* 0x000fe200078e00ff */
[----:B------:R-:W-:Y:S02]  /*5440*/  ISETP.NE.AND P0, PT, R24, 0x1, PT ;  /* 0x000000011800780c */ /* 0x000fe40003f05270 */
[----:B------:R-:W-:Y:S01]  /*5450*/  ISETP.NE.AND P2, PT, R26, 0x1, PT ;  /* 0x000000011a00780c */ /* 0x000fe20003f45270 */
[-C--:B------:R-:W-:Y:S01]  /*5460*/  IMAD.HI.U32 R18, R67, R56.reuse, RZ ;  /* 0x0000003843127227 */ /* 0x080fe200078e00ff */
[----:B------:R-:W-:Y:S02]  /*5470*/  SHF.R.U32.HI R21, RZ, R65, R20 ;  /* 0x00000041ff157219 */ /* 0x000fe40000011614 */
[----:B------:R-:W-:Y:S01]  /*5480*/  ISETP.NE.AND P3, PT, R28, 0x1, PT ;  /* 0x000000011c00780c */ /* 0x000fe20003f65270 */
[----:B------:R-:W-:Y:S01]  /*5490*/  IMAD.HI.U32 R40, R29, R25, RZ ;  /* 0x000000191d287227 */ /* 0x000fe200078e00ff */
[----:B------:R-:W-:Y:S02]  /*54a0*/  SHF.R.U32.HI R18, RZ, R57, R18 ;  /* 0x00000039ff127219 */ /* 0x000fe40000011612 */
[----:B------:R-:W-:Y:S01]  /*54b0*/  SEL R3, R66, R21, !P0 ;  /* 0x0000001542037207 */ /* 0x000fe20004000000 */
[----:B------:R-:W-:Y:S01]  /*54c0*/  IMAD.HI.U32 R34, R31, R56, RZ ;  /* 0x000000381f227227 */ /* 0x000fe200078e00ff */
[----:B------:R-:W-:Y:S03]  /*54d0*/  SEL R7, R67, R18, !P3 ;  /* 0x0000001243077207 */ /* 0x000fe60005800000 */
[-C--:B------:R-:W-:Y:S01]  /*54e0*/  IMAD.HI.U32 R18, R3, R22.reuse, RZ ;  /* 0x0000001603127227 */ /* 0x080fe200078e00ff */
[----:B------:R-:W-:Y:S03]  /*54f0*/  SHF.R.U32.HI R34, RZ, R57, R34 ;  /* 0x00000039ff227219 */ /* 0x000fe60000011622 */
[----:B------:R-:W-:Y:S01]  /*5500*/  IMAD.HI.U32 R20, R7, R22, RZ ;  /* 0x0000001607147227 */ /* 0x000fe200078e00ff */
[----:B------:R-:W-:Y:S02]  /*5510*/  @P2 SHF.R.U32.HI R3, RZ, R23, R18 ;  /* 0x00000017ff032219 */ /* 0x000fe40000011612 */
[----:B------:R-:W-:Y:S02]  /*5520*/  SHF.R.U32.HI R18, RZ, R65, R40 ;  /* 0x00000041ff127219 */ /* 0x000fe40000011628 */
[----:B------:R-:W-:Y:S01]  /*5530*/  @P2 SHF.R.U32.HI R7, RZ, R23, R20 ;  /* 0x00000017ff072219 */ /* 0x000fe20000011614 */
[C---:B------:R-:W-:Y:S01]  /*5540*/  IMAD R2, R26.reuse, R3, RZ ;  /* 0x000000031a027224 */ /* 0x040fe200078e02ff */
[----:B------:R-:W-:Y:S02]  /*5550*/  SEL R5, R29, R18, !P0 ;  /* 0x000000121d057207 */ /* 0x000fe40004000000 */
[----:B------:R-:W-:Y:S01]  /*5560*/  SEL R3, R31, R34, !P3 ;  /* 0x000000221f037207 */ /* 0x000fe20005800000 */
[----:B------:R-:W-:Y:S01]  /*5570*/  IMAD R4, R26, R7, RZ ;  /* 0x000000071a047224 */ /* 0x000fe200078e02ff */
[C---:B------:R-:W-:Y:S01]  /*5580*/  ISETP.GE.AND P0, PT, R5.reuse, R2, PT ;  /* 0x000000020500720c */ /* 0x040fe20003f06270 */
[----:B------:R-:W-:Y:S03]  /*5590*/  IMAD.HI.U32 R6, R5, R22, RZ ;  /* 0x0000001605067227 */ /* 0x000fe600078e00ff */
[----:B------:R-:W-:Y:S01]  /*55a0*/  ISETP.GE.OR P0, PT, R3, R4, P0 ;  /* 0x000000040300720c */ /* 0x000fe20000706670 */
[----:B------:R-:W-:Y:S01]  /*55b0*/  IMAD.MOV R4, RZ, RZ, -R3 ;  /* 0x000000ffff047224 */ /* 0x000fe200078e0a03 */
[-C--:B------:R-:W-:Y:S03]  /*55c0*/  SHF.R.U32.HI R6, RZ, R23.reuse, R6 ;  /* 0x00000017ff067219 */ /* 0x080fe60000011606 */
[----:B------:R-:W-:Y:S01]  /*55d0*/  IMAD R31, R28, R4, R31 ;  /* 0x000000041c1f7224 */ /* 0x000fe200078e021f */
[----:B------:R-:W-:Y:S05]  /*55e0*/  SEL R15, R5, R6, !P2 ;  /* 0x00000006050f7207 */ /* 0x000fea0005000000 */
[----:B------:R-:W-:Y:S02]  /*55f0*/  IMAD.MOV R6, RZ, RZ, -R15 ;  /* 0x000000ffff067224 */ /* 0x000fe400078e0a0f */
[C---:B------:R-:W-:Y:S04]  /*5600*/  @!P0 IMAD.HI.U32 R2, R3.reuse, R22, RZ ;  /* 0x0000001603028227 */ /* 0x040fe800078e00ff */
[----:B------:R-:W-:Y:S01]  /*5610*/  IMAD R6, R26, R6, R5 ;  /* 0x000000061a067224 */ /* 0x000fe200078e0205 */
[----:B------:R-:W-:Y:S04]  /*5620*/  @!P0 SHF.R.U32.HI R2, RZ, R23, R2 ;  /* 0x00000017ff028219 */ /* 0x000fe80000011602 */
[----:B------:R-:W-:Y:S02]  /*5630*/  @!P0 SEL R0, R3, R2, !P2 ;  /* 0x0000000203008207 */ /* 0x000fe40005000000 */
[----:B------:R-:W-:Y:S02]  /*5640*/  IADD3 R2, PT, PT, -R5, RZ, RZ ;  /* 0x000000ff05027210 */ /* 0x000fe40007ffe1ff */
[----:B------:R-:W-:Y:S01]  /*5650*/  @!P0 IADD3 R8, PT, PT, R15, -R0, RZ ;  /* 0x800000000f088210 */ /* 0x000fe20007ffe0ff */
[----:B------:R-:W-:Y:S02]  /*5660*/  @!P0 IMAD R0, R7, R6, R0 ;  /* 0x0000000607008224 */ /* 0x000fe400078e0200 */
[----:B------:R-:W-:Y:S02]  /*5670*/  IMAD R29, R24, R2, R29 ;  /* 0x00000002181d7224 */ /* 0x000fe400078e021d */
[----:B------:R-:W-:Y:S02]  /*5680*/  @!P0 IMAD R5, R8, R26, R3 ;  /* 0x0000001a08058224 */ /* 0x000fe400078e0203 */
[----:B------:R-:W-:Y:S04]  /*5690*/  @!P0 IMAD.MOV.U32 R3, RZ, RZ, R0 ;  /* 0x000000ffff038224 */ /* 0x000fe800078e0000 */
[----:B------:R-:W-:Y:S02]  /*56a0*/  IMAD R31, R3, R28, R31 ;  /* 0x0000001c031f7224 */ /* 0x000fe400078e021f */
[----:B------:R-:W-:Y:S07]  /*56b0*/  IMAD R29, R5, R24, R29 ;  /* 0x00000018051d7224 */ /* 0x000fee00078e021d */
.L_x_80:
[----:B-1----:R-:W-:Y:S01]  /*56c0*/  @!P1 ISETP.NE.AND P0, PT, R10, 0x1, PT ;  /* 0x000000010a00980c */ /* 0x002fe20003f05270 */
[----:B------:R-:W-:Y:S01]  /*56d0*/  @!P1 IMAD.HI.U32 R3, R29, R11, RZ ;  /* 0x0000000b1d039227 */ /* 0x000fe200078e00ff */
[----:B------:R-:W-:Y:S01]  /*56e0*/  R2UR UR41, R16 ;  /* 0x00000000102972ca */ /* 0x000fe200000e0000 */
[----:B------:R-:W-:Y:S01]  /*56f0*/  BSSY.RECONVERGENT B6, `(.L_x_81) ;  /* 0x000002f000067945 */ /* 0x000fe20003800200 */
[----:B------:R-:W-:Y:S01]  /*5700*/  @!P1 ISETP.NE.AND P2, PT, R9, 0x1, PT ;  /* 0x000000010900980c */ /* 0x000fe20003f45270 */
[----:B------:R-:W-:Y:S01]  /*5710*/  @!P1 IMAD.HI.U32 R0, R31, R12, RZ ;  /* 0x0000000c1f009227 */ /* 0x000fe200078e00ff */
[----:B------:R-:W-:Y:S02]  /*5720*/  @!P1 SHF.R.U32.HI R2, RZ, R14, R3 ;  /* 0x0000000eff029219 */ /* 0x000fe40000011603 */
[----:B------:R-:W-:Y:S02]  /*5730*/  @P4 SHF.R.U32.HI R36, RZ, 0x10, R37 ;  /* 0x00000010ff244819 */ /* 0x000fe40000011625 */
[----:B------:R-:W-:Y:S02]  /*5740*/  @!P1 SEL R2, R29, R2, !P0 ;  /* 0x000000021d029207 */ /* 0x000fe40004000000 */
[----:B------:R-:W-:Y:S02]  /*5750*/  @!P1 SHF.R.U32.HI R0, RZ, R13, R0 ;  /* 0x0000000dff009219 */ /* 0x000fe40000011600 */
[----:B------:R-:W-:Y:S01]  /*5760*/  LOP3.LUT P0, RZ, R74, 0x1b0, RZ, 0xc0, !PT ;  /* 0x000001b04aff7812 */ /* 0x000fe2000780c0ff */
[----:B------:R-:W-:Y:S01]  /*5770*/  USHF.L.U32 UR41, UR41, 0x7, URZ ;  /* 0x0000000729297899 */ /* 0x000fe200080006ff */
[----:B------:R-:W-:Y:S02]  /*5780*/  @!P1 SEL R3, R31, R0, !P2 ;  /* 0x000000001f039207 */ /* 0x000fe40005000000 */
[----:B------:R-:W-:Y:S03]  /*5790*/  @P4 R2UR UR51, R36 ;  /* 0x00000000243342ca */ /* 0x000fe600000e0000 */
[----:B------:R-:W-:Y:S02]  /*57a0*/  @!P1 IMAD.IADD R0, R2, 0x1, -R3 ;  /* 0x0000000102009824 */ /* 0x000fe400078e0a03 */
[----:B------:R-:W-:Y:S02]  /*57b0*/  @!P1 IMAD.IADD R2, R3, 0x1, -R2 ;  /* 0x0000000103029824 */ /* 0x000fe400078e0a02 */
[----:B------:R-:W-:Y:S02]  /*57c0*/  @!P1 IMAD R31, R0, R9, R31 ;  /* 0x00000009001f9224 */ /* 0x000fe400078e021f */
[----:B------:R-:W-:Y:S01]  /*57d0*/  @!P1 IMAD R29, R2, R10, R29 ;  /* 0x0000000a021d9224 */ /* 0x000fe200078e021d */
[----:B------:R-:W-:Y:S06]  /*57e0*/  @!P0 BRA `(.L_x_82) ;  /* 0x00000000007c8947 */ /* 0x000fec0003800000 */
[----:B------:R-:W1:Y:S01]  /*57f0*/  LDCU.64 UR8, c[0x4][0x80] ;  /* 0x01001000ff0877ac */ /* 0x000e620008000a00 */
[----:B------:R-:W-:Y:S01]  /*5800*/  MOV R2, 0x0 ;  /* 0x0000000000027802 */ /* 0x000fe20000000f00 */
[----:B------:R-:W-:Y:S02]  /*5810*/  HFMA2 R12, -RZ, RZ, 0, 5.9604644775390625e-08 ;  /* 0x00000001ff0c7431 */ /* 0x000fe400000001ff */
[----:B------:R-:W-:Y:S01]  /*5820*/  IMAD.MOV.U32 R8, RZ, RZ, 0x70 ;  /* 0x00000070ff087424 */ /* 0x000fe200078e00ff */
[----:B------:R2:W3:Y:S01]  /*5830*/  LDC.64 R14, c[0x4][R2] ;  /* 0x01000000020e7b82 */ /* 0x0004e20000000a00 */
[----:B------:R-:W4:Y:S01]  /*5840*/  LDCU.64 UR6, c[0x4][0x88] ;  /* 0x01001100ff0677ac */ /* 0x000f220008000a00 */
[----:B------:R-:W-:Y:S01]  /*5850*/  IMAD.MOV.U32 R13, RZ, RZ, RZ ;  /* 0x000000ffff0d7224 */ /* 0x000fe200078e00ff */
[----:B------:R-:W2:Y:S01]  /*5860*/  LDCU.64 UR4, c[0x4][0x8] ;  /* 0x01000100ff0477ac */ /* 0x000ea20008000a00 */
[----:B-1----:R-:W-:Y:S01]  /*5870*/  MOV R5, UR9 ;  /* 0x0000000900057c02 */ /* 0x002fe20008000f00 */
[----:B------:R-:W-:Y:S01]  /*5880*/  IMAD.U32 R4, RZ, RZ, UR8 ;  /* 0x00000008ff047e24 */ /* 0x000fe2000f8e00ff */
[----:B----4-:R-:W-:Y:S01]  /*5890*/  MOV R7, UR7 ;  /* 0x0000000700077c02 */ /* 0x010fe20008000f00 */
[----:B------:R-:W-:Y:S01]  /*58a0*/  IMAD.U32 R6, RZ, RZ, UR6 ;  /* 0x00000006ff067e24 */ /* 0x000fe2000f8e00ff */
[----:B--2---:R-:W-:Y:S01]  /*58b0*/  MOV R11, UR5 ;  /* 0x00000005000b7c02 */ /* 0x004fe20008000f00 */
[----:B------:R-:W-:Y:S02]  /*58c0*/  IMAD.U32 R10, RZ, RZ, UR4 ;  /* 0x00000004ff0a7e24 */ /* 0x000fe4000f8e00ff */
[----:B------:R-:W-:Y:S07]  /*58d0*/  LEPC R20, `(.L_x_83) ;  /* 0x000000001014794e */ /* 0x000fee0000000000 */
[----:B---3-5:R-:W-:Y:S05]  /*58e0*/  CALL.ABS.NOINC R14 ;  /* 0x000000000e007343 */ /* 0x028fea0003c00000 */
.L_x_83:
[----:B------:R-:W1:Y:S01]  /*58f0*/  LDCU.64 UR8, c[0x4][0x80] ;  /* 0x01001000ff0877ac */ /* 0x000e620008000a00 */
[----:B------:R-:W2:Y:S01]  /*5900*/  LDC.64 R2, c[0x4][R2] ;  /* 0x0100000002027b82 */ /* 0x000ea20000000a00 */
[----:B------:R-:W-:Y:S02]  /*5910*/  HFMA2 R12, -RZ, RZ, 0, 5.9604644775390625e-08 ;  /* 0x00000001ff0c7431 */ /* 0x000fe400000001ff */
[----:B------:R-:W-:Y:S02]  /*5920*/  IMAD.MOV.U32 R8, RZ, RZ, 0x70 ;  /* 0x00000070ff087424 */ /* 0x000fe400078e00ff */
[----:B------:R-:W-:Y:S01]  /*5930*/  IMAD.MOV.U32 R13, RZ, RZ, RZ ;  /* 0x000000ffff0d7224 */ /* 0x000fe200078e00ff */
[----:B------:R-:W3:Y:S01]  /*5940*/  LDCU.64 UR6, c[0x4][0x88] ;  /* 0x01001100ff0677ac */ /* 0x000ee20008000a00 */
[----:B------:R-:W4:Y:S01]  /*5950*/  LDCU.64 UR4, c[0x4][0x8] ;  /* 0x01000100ff0477ac */ /* 0x000f220008000a00 */
[----:B-1----:R-:W-:Y:S02]  /*5960*/  MOV R4, UR8 ;  /* 0x0000000800047c02 */ /* 0x002fe40008000f00 */
[----:B------:R-:W-:Y:S02]  /*5970*/  MOV R5, UR9 ;  /* 0x0000000900057c02 */ /* 0x000fe40008000f00 */
[----:B---3--:R-:W-:Y:S01]  /*5980*/  MOV R7, UR7 ;  /* 0x0000000700077c02 */ /* 0x008fe20008000f00 */
[----:B------:R-:W-:Y:S01]  /*5990*/  IMAD.U32 R6, RZ, RZ, UR6 ;  /* 0x00000006ff067e24 */ /* 0x000fe2000f8e00ff */
[----:B----4-:R-:W-:Y:S01]  /*59a0*/  MOV R11, UR5 ;  /* 0x00000005000b7c02 */ /* 0x010fe20008000f00 */
[----:B------:R-:W-:Y:S02]  /*59b0*/  IMAD.U32 R10, RZ, RZ, UR4 ;  /* 0x00000004ff0a7e24 */ /* 0x000fe4000f8e00ff */
[----:B------:R-:W-:Y:S07]  /*59c0*/  LEPC R20, `(.L_x_82) ;  /* 0x000000001014794e */ /* 0x000fee0000000000 */
[----:B--2---:R-:W-:Y:S05]  /*59d0*/  CALL.ABS.NOINC R2 ;  /* 0x0000000002007343 */ /* 0x004fea0003c00000 */
.L_x_82:
[----:B------:R-:W-:Y:S05]  /*59e0*/  BSYNC.RECONVERGENT B6 ;  /* 0x0000000000067941 */ /* 0x000fea0003800200 */
.L_x_81:
[----:B------:R-:W-:Y:S01]  /*59f0*/  ISETP.NE.U32.AND P4, PT, R54, RZ, PT ;  /* 0x000000ff3600720c */ /* 0x000fe20003f85070 */
[----:B------:R-:W-:Y:S01]  /*5a00*/  UISETP.NE.AND UP2, UPT, UR53, URZ, UPT ;  /* 0x000000ff3500728c */ /* 0x000fe2000bf45270 */
[----:B------:R-:W-:Y:S01]  /*5a10*/  ISETP.NE.U32.AND P2, PT, RZ, UR36, PT ;  /* 0x00000024ff007c0c */ /* 0x000fe2000bf45070 */
[----:B------:R-:W-:Y:S01]  /*5a20*/  UISETP.NE.U32.AND UP1, UPT, UR38, URZ, UPT ;  /* 0x000000ff2600728c */ /* 0x000fe2000bf25070 */
[----:B------:R-:W-:Y:S01]  /*5a30*/  ISETP.NE.AND.EX P4, PT, R55, RZ, PT, P4 ;  /* 0x000000ff3700720c */ /* 0x000fe20003f85340 */
[----:B------:R-:W-:Y:S01]  /*5a40*/  UPLOP3.LUT UP0, UPT, UPT, UPT, UPT, 0x40, 0x4 ;  /* 0x000000000004789c */ /* 0x000fe20003f0e870 */
[----:B------:R-:W-:Y:S01]  /*5a50*/  ISETP.NE.AND.EX P2, PT, RZ, UR37, PT, P2 ;  /* 0x00000025ff007c0c */ /* 0x000fe2000bf45320 */
[----:B------:R-:W-:Y:S01]  /*5a60*/  UISETP.NE.AND.EX UP1, UPT, UR39, URZ, UPT, UP1 ;  /* 0x000000ff2700728c */ /* 0x000fe2000bf25310 */
[----:B------:R-:W-:Y:S04]  /*5a70*/  PLOP3.LUT P1, PT, PT, PT, UP2, 0x80, 0x8 ;  /* 0x000000000008781c */ /* 0x000fe80003f2f028 */
[----:B------:R-:W-:Y:S06]  /*5a80*/  @UP2 UPLOP3.LUT UP0, UPT, UPT, UPT, UP1, 0x80, 0x8 ;  /* 0x000000000008289c */ /* 0x000fec0003f0f010 */
[----:B------:R-:W-:Y:S01]  /*5a90*/  PLOP3.LUT P0, PT, PT, PT, UP0, 0x80, 0x8 ;  /* 0x000000000008781c */ /* 0x000fe20003f0f008 */
[----:B------:R-:W-:Y:S01]  /*5aa0*/  @!UPT UIADD3 URZ, UPT, UPT, URZ, URZ, URZ ;  /* 0x000000fffffff290 */ /* 0x000fe2000fffe0ff */
[----:B------:R-:W-:Y:S11]  /*5ab0*/  BRA.U !UP1, `(.L_x_84) ;  /* 0x0000000109387547 */ /* 0x000ff6000b800000 */
[----:B------:R-:W-:Y:S01]  /*5ac0*/  UISETP.NE.U32.AND UP0, UPT, UR36, URZ, UPT ;  /* 0x000000ff2400728c */ /* 0x000fe2000bf05070 */
[----:B------:R-:W-:Y:S02]  /*5ad0*/  HFMA2 R0, -RZ, RZ, 0, 5.9604644775390625e-08 ;  /* 0x00000001ff007431 */ /* 0x000fe400000001ff */
[----:B------:R-:W-:Y:S01]  /*5ae0*/  IMAD.MOV.U32 R63, RZ, RZ, 0x1 ;  /* 0x00000001ff3f7424 */ /* 0x000fe200078e00ff */
[----:B------:R-:W-:Y:S06]  /*5af0*/  UISETP.NE.AND.EX UP0, UPT, UR37, URZ, UPT, UP0 ;  /* 0x000000ff2500728c */ /* 0x000fec000bf05300 */
[----:B------:R-:W-:Y:S05]  /*5b00*/  PLOP3.LUT P3, PT, PT, PT, UP0, 0x80, 0x8 ;  /* 0x000000000008781c */ /* 0x000fea0003f6f008 */
[----:B------:R-:W1:Y:S01]  /*5b10*/  @UP0 LDCU.64 UR6, c[0x0][0x888] ;  /* 0x00011100ff0607ac */ /* 0x000e620008000a00 */
[----:B------:R-:W-:Y:S07]  /*5b20*/  @UP0 UIMAD UR4, UR57, UR38, URZ ;  /* 0x00000026390402a4 */ /* 0x000fee000f8e02ff */
[----:B------:R-:W-:Y:S01]  /*5b30*/  @!P3 PRMT R63, R0, 0x7610, R63 ;  /* 0x00007610003fb816 */ /* 0x000fe2000000003f */
[----:B-1----:R-:W-:Y:S03]  /*5b40*/  @UP0 UIMAD.WIDE UR6, UR4, 0x4, UR6 ;  /* 0x00000004040608a5 */ /* 0x002fe6000f8e0206 */
[----:B------:R-:W1:Y:S03]  /*5b50*/  @!UP0 LDCU UR4, c[0x0][0x880] ;  /* 0x00011000ff0487ac */ /* 0x000e660008000800 */
[----:B------:R-:W-:Y:S01]  /*5b60*/  IMAD.U32 R2, RZ, RZ, UR6 ;  /* 0x00000006ff027e24 */ /* 0x000fe2000f8e00ff */
[----:B------:R-:W-:Y:S05]  /*5b70*/  MOV R3, UR7 ;  /* 0x0000000700037c02 */ /* 0x000fea0008000f00 */
[----:B-----5:R2:W5:Y:S02]  /*5b80*/  @P3 LDG.E R35, desc[UR48][R2.64] ;  /* 0x0000003002233981 */ /* 0x020564000c1e1900 */
[----:B-12---:R-:W-:Y:S02]  /*5b90*/  @!P3 IMAD.U32 R35, RZ, RZ, UR4 ;  /* 0x00000004ff23be24 */ /* 0x006fe4000f8e00ff */
.L_x_84:
[----:B------:R-:W-:Y:S05]  /*5ba0*/  @!P4 BRA `(.L_x_85) ;  /* 0x000000000020c947 */ /* 0x000fea0003800000 */
[----:B------:R-:W-:Y:S04]  /*5bb0*/  ISETP.NE.U32.AND P3, PT, R52, RZ, PT ;  /* 0x000000ff3400720c */ /* 0x000fe80003f65070 */
[----:B------:R-:W-:Y:S11]  /*5bc0*/  ISETP.NE.AND.EX P3, PT, R53, RZ, PT, P3 ;  /* 0x000000ff3500720c */ /* 0x000ff60003f65330 */
[----:B------:R-:W-:Y:S02]  /*5bd0*/  @!UPT UIADD3 URZ, UPT, UPT, URZ, URZ, URZ ;  /* 0x000000fffffff290 */ /* 0x000fe4000fffe0ff */
[----:B------:R-:W1:Y:S01]  /*5be0*/  @P3 LDC.64 R2, c[0x0][0x8a8] ;  /* 0x00022a00ff023b82 */ /* 0x000e620000000a00 */
[----:B------:R-:W-:Y:S04]  /*5bf0*/  @P3 IMAD R0, R54, UR57, RZ ;  /* 0x0000003936003c24 */ /* 0x000fe8000f8e02ff */
[----:B-1----:R-:W-:Y:S05]  /*5c00*/  @P3 IMAD.WIDE R2, R0, 0x4, R2 ;  /* 0x0000000400023825 */ /* 0x002fea00078e0202 */
[----:B-----5:R1:W5:Y:S02]  /*5c10*/  @P3 LDG.E R33, desc[UR48][R2.64] ;  /* 0x0000003002213981 */ /* 0x020364000c1e1900 */
[----:B-1----:R-:W2:Y:S02]  /*5c20*/  @!P3 LDC R33, c[0x0][0x8a0] ;  /* 0x00022800ff21bb82 */ /* 0x002ea40000000800 */
.L_x_85:
[----:B-----5:R-:W-:Y:S01]  /*5c30*/  FSETP.NEU.AND P3, PT, R35, RZ, PT ;  /* 0x000000ff2300720b */ /* 0x020fe20003f6d000 */
[----:B------:R-:W-:Y:S01]  /*5c40*/  IMAD.SHL.U32 R79, R19, 0x40, RZ ;  /* 0x00000040134f7824 */ /* 0x000fe200078e00ff */
[----:B------:R-:W-:Y:S01]  /*5c50*/  SEL R3, RZ, 0xffffffff, P2 ;  /* 0xffffffffff037807 */ /* 0x000fe20001000000 */
[----:B------:R-:W-:Y:S01]  /*5c60*/  IMAD.SHL.U32 R86, R71, 0x2, RZ ;  /* 0x0000000247567824 */ /* 0x000fe200078e00ff */
[----:B------:R-:W-:Y:S01]  /*5c70*/  @P1 LOP3.LUT P2, RZ, R63, 0xff, RZ, 0xc0, !PT ;  /* 0x000000ff3fff1812 */ /* 0x000fe2000784c0ff */
[----:B------:R-:W-:Y:S01]  /*5c80*/  IMAD.HI.U32 R5, R79, R61, RZ ;  /* 0x0000003d4f057227 */ /* 0x000fe200078e00ff */
[----:B------:R-:W-:Y:S01]  /*5c90*/  @P1 SEL R2, RZ, 0xffffffff, P3 ;  /* 0xffffffffff021807 */ /* 0x000fe20001800000 */
[----:B------:R-:W-:Y:S01]  /*5ca0*/  BSSY B1, `(.L_x_86) ;  /* 0x0000039000017945 */ /* 0x000fe20003800000 */
[----:B------:R-:W-:Y:S01]  /*5cb0*/  LOP3.LUT R70, R70, 0x1, RZ, 0x3c, !PT ;  /* 0x0000000146467812 */ /* 0x000fe200078e3cff */
[----:B------:R-:W-:Y:S01]  /*5cc0*/  VIADD R84, R86, UR50 ;  /* 0x0000003256547c36 */ /* 0x000fe20008000000 */
[----:B------:R-:W-:Y:S01]  /*5cd0*/  @P0 SEL R2, R3, R2, !P2 ;  /* 0x0000000203020207 */ /* 0x000fe20005000000 */
[----:B------:R-:W-:Y:S01]  /*5ce0*/  IMAD.MOV.U32 R85, RZ, RZ, 0x1 ;  /* 0x00000001ff557424 */ /* 0x000fe200078e00ff */
[----:B------:R-:W-:Y:S01]  /*5cf0*/  LEA R83, R30, UR50, 0x3 ;  /* 0x000000321e537c11 */ /* 0x000fe2000f8e18ff */
[----:B------:R-:W-:Y:S01]  /*5d00*/  IMAD.IADD R34, R32, 0x1, R17 ;  /* 0x0000000120227824 */ /* 0x000fe200078e0211 */
[----:B------:R-:W-:Y:S01]  /*5d10*/  @P1 LOP3.LUT R2, R2, 0x1, RZ, 0xc0, !PT ;  /* 0x0000000102021812 */ /* 0x000fe200078ec0ff */
[----:B------:R-:W-:Y:S01]  /*5d20*/  IMAD.MOV.U32 R39, RZ, RZ, RZ ;  /* 0x000000ffff277224 */ /* 0x000fe200078e00ff */
[----:B------:R-:W-:Y:S02]  /*5d30*/  SHF.L.U32 R0, R69, 0x1f, RZ ;  /* 0x0000001f45007819 */ /* 0x000fe400000006ff */
[----:B------:R-:W-:Y:S02]  /*5d40*/  CS2R R50, SRZ ;  /* 0x0000000000327805 */ /* 0x000fe4000001ff00 */
[----:B------:R-:W-:Y:S02]  /*5d50*/  ISETP.NE.U32.OR P5, PT, R2, 0x1, !P1 ;  /* 0x000000010200780c */ /* 0x000fe40004fa5470 */
[----:B------:R-:W-:Y:S02]  /*5d60*/  CS2R R48, SRZ ;  /* 0x0000000000307805 */ /* 0x000fe4000001ff00 */
[----:B------:R-:W-:Y:S02]  /*5d70*/  ISETP.NE.AND P2, PT, R60, 0x1, PT ;  /* 0x000000013c00780c */ /* 0x000fe40003f45270 */
[----:B------:R-:W-:Y:S02]  /*5d80*/  CS2R R42, SRZ ;  /* 0x00000000002a7805 */ /* 0x000fe4000001ff00 */
[----:B------:R-:W-:Y:S02]  /*5d90*/  SHF.R.U32.HI R2, RZ, R58, R5 ;  /* 0x0000003aff027219 */ /* 0x000fe40000011605 */
[----:B------:R-:W-:Y:S02]  /*5da0*/  CS2R R40, SRZ ;  /* 0x0000000000287805 */ /* 0x000fe4000001ff00 */
[----:B------:R-:W-:Y:S01]  /*5db0*/  ISETP.NE.AND P4, PT, R59, 0x1, PT ;  /* 0x000000013b00780c */ /* 0x000fe20003f85270 */
[----:B------:R-:W-:Y:S01]  /*5dc0*/  IMAD.IADD R82, R75, 0x1, R84 ;  /* 0x000000014b527824 */ /* 0x000fe200078e0254 */
[----:B------:R-:W-:Y:S02]  /*5dd0*/  SEL R77, R79, R2, !P2 ;  /* 0x000000024f4d7207 */ /* 0x000fe40005000000 */
[----:B------:R-:W-:Y:S02]  /*5de0*/  PLOP3.LUT P2, PT, PT, PT, UP1, 0x80, 0x8 ;  /* 0x000000000008781c */ /* 0x000fe40003f4f018 */
[----:B------:R-:W-:Y:S01]  /*5df0*/  SEL R2, RZ, 0xffffffff, P3 ;  /* 0xffffffffff027807 */ /* 0x000fe20001800000 */
[----:B------:R-:W-:Y:S01]  /*5e00*/  IMAD.HI.U32 R78, R77, UR46, RZ ;  /* 0x0000002e4d4e7c27 */ /* 0x000fe2000f8e00ff */
[----:B------:R-:W-:Y:S02]  /*5e10*/  @P5 SHF.L.U32 R6, R70, 0x1f, RZ ;  /* 0x0000001f46065819 */ /* 0x000fe400000006ff */
[----:B------:R-:W-:Y:S02]  /*5e20*/  LOP3.LUT P3, R80, R63, 0xff, RZ, 0xc0, !PT ;  /* 0x000000ff3f507812 */ /* 0x000fe4000786c0ff */
[----:B------:R-:W1:Y:S01]  /*5e30*/  @P5 SYNCS.PHASECHK.TRANS64.TRYWAIT P1, [UR50+0x80], R6 ;  /* 0x00008006ff0055a7 */ /* 0x000e620008021132 */
[----:B------:R-:W-:Y:S02]  /*5e40*/  SHF.R.U32.HI R78, RZ, UR47, R78 ;  /* 0x0000002fff4e7c19 */ /* 0x000fe4000801164e */
[----:B------:R-:W-:Y:S02]  /*5e50*/  P2R R81, PR, RZ, 0x20 ;  /* 0x00000020ff517803 */ /* 0x000fe40000000000 */
[----:B------:R-:W-:Y:S01]  /*5e60*/  @P2 SEL R2, R3, R2, !P3 ;  /* 0x0000000203022207 */ /* 0x000fe20005800000 */
[----:B------:R-:W-:Y:S01]  /*5e70*/  IMAD.MOV R3, RZ, RZ, -R77 ;  /* 0x000000ffff037224 */ /* 0x000fe200078e0a4d */
[----:B------:R-:W-:Y:S02]  /*5e80*/  SEL R78, R77, R78, !P4 ;  /* 0x0000004e4d4e7207 */ /* 0x000fe40006000000 */
[----:B------:R-:W-:Y:S01]  /*5e90*/  LOP3.LUT R2, R2, 0x1, RZ, 0xc0, !PT ;  /* 0x0000000102027812 */ /* 0x000fe200078ec0ff */
[----:B------:R-:W-:Y:S02]  /*5ea0*/  IMAD R79, R60, R3, R79 ;  /* 0x000000033c4f7224 */ /* 0x000fe400078e024f */
[----:B------:R-:W-:Y:S01]  /*5eb0*/  IMAD.MOV R4, RZ, RZ, -R78 ;  /* 0x000000ffff047224 */ /* 0x000fe200078e0a4e */
[----:B------:R-:W-:Y:S01]  /*5ec0*/  ISETP.NE.U32.AND P2, PT, R2, 0x1, PT ;  /* 0x000000010200780c */ /* 0x000fe20003f45070 */
[----:B------:R3:W4:Y:S03]  /*5ed0*/  SYNCS.PHASECHK.TRANS64.TRYWAIT P0, [R83+URZ+0xe0], R0 ;  /* 0x0000e000530075a7 */ /* 0x00072600080011ff */
[----:B------:R-:W-:Y:S01]  /*5ee0*/  P2R R87, PR, RZ, 0x4 ;  /* 0x00000004ff577803 */ /* 0x000fe20000000000 */
[----:B------:R-:W-:Y:S01]  /*5ef0*/  IMAD R77, R59, R4, R77 ;  /* 0x000000043b4d7224 */ /* 0x000fe200078e024d */
[----:B-1----:R-:W-:Y:S01]  /*5f00*/  @P5 SEL R85, RZ, 0x1, !P1 ;  /* 0x00000001ff555807 */ /* 0x002fe20004800000 */
[----:B---3--:R-:W-:Y:S06]  /*5f10*/  @!P5 BRA `(.L_x_87) ;  /* 0x000000000044d947 */ /* 0x008fec0003800000 */
[----:B------:R-:W-:Y:S01]  /*5f20*/  IMAD.MOV.U32 R50, RZ, RZ, RZ ;  /* 0x000000ffff327224 */ /* 0x000fe200078e00ff */
[----:B------:R-:W-:Y:S01]  /*5f30*/  ISETP.NE.AND P1, PT, R85, RZ, PT ;  /* 0x000000ff5500720c */ /* 0x000fe20003f25270 */
[----:B------:R-:W-:Y:S01]  /*5f40*/  BSSY B0, `(.L_x_88) ;  /* 0x0000008000007945 */ /* 0x000fe20003800000 */
[----:B------:R-:W-:Y:S02]  /*5f50*/  CS2R R42, SRZ ;  /* 0x00000000002a7805 */ /* 0x000fe4000001ff00 */
[----:B------:R-:W-:Y:S02]  /*5f60*/  CS2R R40, SRZ ;  /* 0x0000000000287805 */ /* 0x000fe4000001ff00 */
[----:B------:R-:W-:Y:S07]  /*5f70*/  CS2R R48, SRZ ;  /* 0x0000000000307805 */ /* 0x000fee000001ff00 */
[----:B------:R-:W-:Y:S05]  /*5f80*/  @P1 BRA `(.L_x_89) ;  /* 0x00000000000c1947 */ /* 0x000fea0003800000 */
[----:B------:R-:W-:Y:S04]  /*5f90*/  SHF.L.U32 R3, R70, 0x1f, RZ ;  /* 0x0000001f46037819 */ /* 0x000fe800000006ff */
[----:B------:R-:W1:Y:S02]  /*5fa0*/  SYNCS.PHASECHK.TRANS64.TRYWAIT P1, [UR50+0x80], R3 ;  /* 0x00008003ff0075a7 */ /* 0x000e640008021132 */
[----:B-1----:R-:W-:Y:S05]  /*5fb0*/  @!P1 BRA `(.L_x_90) ;  /* 0x0000002c00a09947 */ /* 0x002fea0003800000 */
.L_x_89:
[----:B------:R-:W-:Y:S05]  /*5fc0*/  BSYNC B0 ;  /* 0x0000000000007941 */ /* 0x000fea0003800000 */
.L_x_88:
[----:B------:R-:W-:Y:S01]  /*5fd0*/  ISETP.NE.AND P1, PT, R87, RZ, PT ;  /* 0x000000ff5700720c */ /* 0x000fe20003f25270 */
[----:B------:R-:W-:Y:S11]  /*5fe0*/  HFMA2 R39, -RZ, RZ, 0, 5.9604644775390625e-08 ;  /* 0x00000001ff277431 */ /* 0x000ff600000001ff */
[----:B------:R-:W-:Y:S01]  /*5ff0*/  @!UPT UIADD3 URZ, UPT, UPT, URZ, URZ, URZ ;  /* 0x000000fffffff290 */ /* 0x000fe2000fffe0ff */
[----:B------:R-:W-:Y:S05]  /*6000*/  @P1 WARPSYNC.ALL ;  /* 0x0000000000001948 */ /* 0x000fea0003800000 */
[----:B------:R3:W1:Y:S04]  /*6010*/  @P1 LDSM.16.M88.4 R40, [R86+UR50+0x200] ;  /* 0x000200325628183b */ /* 0x0006680008000200 */
[----:B------:R3:W1:Y:S02]  /*6020*/  @P1 LDSM.16.M88.4 R48, [R82+0x200] ;  /* 0x000200005230183b */ /* 0x0006640000000200 */
.L_x_87:
[----:B------:R-:W-:Y:S05]  /*6030*/  BSYNC B1 ;  /* 0x0000000000017941 */ /* 0x000fea0003800000 */
.L_x_86:
[----:B-1----:R-:W-:Y:S04]  /*6040*/  SHF.R.U32.HI R2, RZ, 0x15, R34 ;  /* 0x00000015ff027819 */ /* 0x002fe80000011622 */
[----:B------:R-:W-:Y:S01]  /*6050*/  LOP3.LUT P1, RZ, R2, 0x3, R73, 0x48, !PT ;  /* 0x0000000302ff7812 */ /* 0x000fe20007824849 */
[----:B------:R-:W-:Y:S01]  /*6060*/  @!UPT UIADD3 URZ, UPT, UPT, URZ, URZ, URZ ;  /* 0x000000fffffff290 */ /* 0x000fe2000fffe0ff */
[----:B----4-:R-:W-:Y:S11]  /*6070*/  @P0 BRA `(.L_x_91) ;  /* 0x0000000000080947 */ /* 0x010ff60003800000 */
[----:B------:R-:W1:Y:S02]  /*6080*/  SYNCS.PHASECHK.TRANS64.TRYWAIT P0, [R83+URZ+0xe0], R0 ;  /* 0x0000e000530075a7 */ /* 0x000e6400080011ff */
[----:B-1----:R-:W-:Y:S05]  /*6090*/  @!P0 BRA `(.L_x_92) ;  /* 0x0000002c00808947 */ /* 0x002fea0003800000 */
.L_x_91:
[----:B------:R-:W-:Y:S05]  /*60a0*/  @!P1 BRA `(.L_x_93) ;  /* 0x0000000000409947 */ /* 0x000fea0003800000 */
[----:B------:R-:W4:Y:S01]  /*60b0*/  LDCU.64 UR8, c[0x4][0x70] ;  /* 0x01000e00ff0877ac */ /* 0x000f220008000a00 */
[----:B------:R-:W-:Y:S01]  /*60c0*/  MOV R3, 0x0 ;  /* 0x0000000000037802 */ /* 0x000fe20000000f00 */
[----:B------:R-:W-:Y:S02]  /*60d0*/  HFMA2 R12, -RZ, RZ, 0, 5.9604644775390625e-08 ;  /* 0x00000001ff0c7431 */ /* 0x000fe400000001ff */
[----:B------:R-:W-:Y:S02]  /*60e0*/  IMAD.MOV.U32 R8, RZ, RZ, 0x192 ;  /* 0x00000192ff087424 */ /* 0x000fe400078e00ff */
[----:B------:R-:W-:Y:S01]  /*60f0*/  IMAD.MOV.U32 R13, RZ, RZ, RZ ;  /* 0x000000ffff0d7224 */ /* 0x000fe200078e00ff */
[----:B------:R-:W5:Y:S01]  /*6100*/  LDCU.64 UR6, c[0x4][0x78] ;  /* 0x01000f00ff0677ac */ /* 0x000f620008000a00 */
[----:B------:R-:W1:Y:S01]  /*6110*/  LDC.64 R2, c[0x4][R3] ;  /* 0x0100000003027b82 */ /* 0x000e620000000a00 */
[----:B------:R-:W2:Y:S01]  /*6120*/  LDCU.64 UR4, c[0x4][0x10] ;  /* 0x01000200ff0477ac */ /* 0x000ea20008000a00 */
[----:B----4-:R-:W-:Y:S01]  /*6130*/  MOV R5, UR9 ;  /* 0x0000000900057c02 */ /* 0x010fe20008000f00 */
[----:B------:R-:W-:Y:S01]  /*6140*/  IMAD.U32 R4, RZ, RZ, UR8 ;  /* 0x00000008ff047e24 */ /* 0x000fe2000f8e00ff */
[----:B-----5:R-:W-:Y:S01]  /*6150*/  MOV R7, UR7 ;  /* 0x0000000700077c02 */ /* 0x020fe20008000f00 */
[----:B------:R-:W-:Y:S01]  /*6160*/  IMAD.U32 R6, RZ, RZ, UR6 ;  /* 0x00000006ff067e24 */ /* 0x000fe2000f8e00ff */
[----:B--2---:R-:W-:Y:S01]  /*6170*/  MOV R11, UR5 ;  /* 0x00000005000b7c02 */ /* 0x004fe20008000f00 */
[----:B------:R-:W-:Y:S02]  /*6180*/  IMAD.U32 R10, RZ, RZ, UR4 ;  /* 0x00000004ff0a7e24 */ /* 0x000fe4000f8e00ff */
[----:B------:R-:W-:Y:S07]  /*6190*/  LEPC R20, `(.L_x_93) ;  /* 0x000000001014794e */ /* 0x000fee0000000000 */
[----:B-1-3--:R-:W-:Y:S05]  /*61a0*/  CALL.ABS.NOINC R2 ;  /* 0x0000000002007343 */ /* 0x00afea0003c00000 */
.L_x_93:
[----:B------:R-:W-:Y:S05]  /*61b0*/  WARPSYNC.ALL ;  /* 0x0000000000007948 */ /* 0x000fea0003800000 */
[----:B------:R-:W-:Y:S01]  /*61c0*/  R2UR UR4, R34 ;  /* 0x00000000220472ca */ /* 0x000fe200000e0000 */
[--C-:B------:R-:W-:Y:S01]  /*61d0*/  HADD2.F32 R20, -RZ, R40.reuse.H0_H0 ;  /* 0x20000028ff147230 */ /* 0x100fe20000004100 */
[----:B------:R-:W-:Y:S01]  /*61e0*/  ISETP.NE.AND P0, PT, R72, RZ, PT ;  /* 0x000000ff4800720c */ /* 0x000fe20003f05270 */
[----:B------:R-:W-:Y:S01]  /*61f0*/  HADD2.F32 R21, -RZ, R40.H1_H1 ;  /* 0x30000028ff157230 */ /* 0x000fe20000004100 */
[----:B------:R-:W-:Y:S01]  /*6200*/  BSSY.RECONVERGENT B0, `(.L_x_94) ;  /* 0x000004e000007945 */ /* 0x000fe20003800200 */
[--C-:B------:R-:W-:Y:S02]  /*6210*/  HADD2.F32 R36, -RZ, R41.reuse.H0_H0 ;  /* 0x20000029ff247230 */ /* 0x100fe40000004100 */
[----:B------:R-:W-:Y:S02]  /*6220*/  HADD2.F32 R38, -RZ, R41.H1_H1 ;  /* 0x30000029ff267230 */ /* 0x000fe40000004100 */
[----:B------:R-:W-:Y:S04]  /*6230*/  HADD2.F32 R37, -RZ, R49.H0_H0 ;  /* 0x20000031ff257230 */ /* 0x000fe80000004100 */
[----:B------:R-:W1:Y:S02]  /*6240*/  LDTM.16dp256bit.x4 R4, tmem[UR4] ;  /* 0x00000004000479ee */ /* 0x000e640008120000 */
[C---:B-12---:R-:W-:Y:S01]  /*6250*/  FMUL R0, R33.reuse, R4 ;  /* 0x0000000421007220 */ /* 0x046fe20000400000 */
[C---:B------:R-:W-:Y:S01]  /*6260*/  FMUL R2, R33.reuse, R5 ;  /* 0x0000000521027220 */ /* 0x040fe20000400000 */
[C---:B------:R-:W-:Y:S01]  /*6270*/  FMUL R3, R33.reuse, R6 ;  /* 0x0000000621037220 */ /* 0x040fe20000400000 */
[----:B------:R-:W-:Y:S01]  /*6280*/  FMUL R7, R33, R7 ;  /* 0x0000000721077220 */ /* 0x000fe20000400000 */
[C---:B------:R-:W-:Y:S01]  /*6290*/  FFMA R0, R35.reuse, R20, R0 ;  /* 0x0000001423007223 */ /* 0x040fe20000000000 */
[C---:B------:R-:W-:Y:S01]  /*62a0*/  FFMA R2, R35.reuse, R21, R2 ;  /* 0x0000001523027223 */ /* 0x040fe20000000002 */
[C---:B------:R-:W-:Y:S01]  /*62b0*/  FFMA R3, R35.reuse, R36, R3 ;  /* 0x0000002423037223 */ /* 0x040fe20000000003 */
[--C-:B------:R-:W-:Y:S02]  /*62c0*/  HADD2.F32 R20, -RZ, R42.reuse.H0_H0 ;  /* 0x2000002aff147230 */ /* 0x100fe40000004100 */
[----:B------:R-:W-:Y:S01]  /*62d0*/  FFMA R7, R35, R38, R7 ;  /* 0x0000002623077223 */ /* 0x000fe20000000007 */
[C---:B------:R-:W-:Y:S01]  /*62e0*/  FMUL R4, R33.reuse, R8 ;  /* 0x0000000821047220 */ /* 0x040fe20000400000 */
[----:B------:R-:W-:Y:S01]  /*62f0*/  HADD2.F32 R36, -RZ, R42.H1_H1 ;  /* 0x3000002aff247230 */ /* 0x000fe20000004100 */
[----:B------:R-:W-:Y:S01]  /*6300*/  F2FP.F16.F32.PACK_AB R44, R2, R0 ;  /* 0x00000000022c723e */ /* 0x000fe200000000ff */
[----:B------:R-:W-:Y:S01]  /*6310*/  FMUL R5, R33, R9 ;  /* 0x0000000921057220 */ /* 0x000fe20000400000 */
[--C-:B------:R-:W-:Y:S01]  /*6320*/  HADD2.F32 R21, -RZ, R43.reuse.H0_H0 ;  /* 0x2000002bff157230 */ /* 0x100fe20000004100 */
[----:B------:R-:W-:Y:S01]  /*6330*/  F2FP.F16.F32.PACK_AB R45, R7, R3 ;  /* 0x00000003072d723e */ /* 0x000fe200000000ff */
[C---:B------:R-:W-:Y:S01]  /*6340*/  FFMA R4, R35.reuse, R20, R4 ;  /* 0x0000001423047223 */ /* 0x040fe20000000004 */
[----:B------:R-:W-:Y:S01]  /*6350*/  FFMA R5, R35, R36, R5 ;  /* 0x0000002423057223 */ /* 0x000fe20000000005 */
[C---:B------:R-:W-:Y:S01]  /*6360*/  FMUL R6, R33.reuse, R10 ;  /* 0x0000000a21067220 */ /* 0x040fe20000400000 */
[----:B------:R-:W-:Y:S02]  /*6370*/  HADD2.F32 R20, -RZ, R43.H1_H1 ;  /* 0x3000002bff147230 */ /* 0x000fe40000004100 */
[C---:B------:R-:W-:Y:S01]  /*6380*/  FMUL R11, R33.reuse, R11 ;  /* 0x0000000b210b7220 */ /* 0x040fe20000400000 */
[----:B------:R-:W-:Y:S01]  /*6390*/  FMUL R8, R33, R12 ;  /* 0x0000000c21087220 */ /* 0x000fe20000400000 */
[----:B------:R-:W-:Y:S01]  /*63a0*/  FFMA R6, R35, R21, R6 ;  /* 0x0000001523067223 */ /* 0x000fe20000000006 */
[--C-:B------:R-:W-:Y:S02]  /*63b0*/  HADD2.F32 R21, -RZ, R48.reuse.H0_H0 ;  /* 0x20000030ff157230 */ /* 0x100fe40000004100 */
[C---:B------:R-:W-:Y:S01]  /*63c0*/  FMUL R9, R33.reuse, R13 ;  /* 0x0000000d21097220 */ /* 0x040fe20000400000 */
[----:B------:R-:W-:Y:S02]  /*63d0*/  HADD2.F32 R36, -RZ, R48.H1_H1 ;  /* 0x30000030ff247230 */ /* 0x000fe40000004100 */
[----:B------:R-:W-:Y:S01]  /*63e0*/  FMUL R10, R33, R14 ;  /* 0x0000000e210a7220 */ /* 0x000fe20000400000 */
[C---:B------:R-:W-:Y:S01]  /*63f0*/  FFMA R11, R35.reuse, R20, R11 ;  /* 0x00000014230b7223 */ /* 0x040fe2000000000b */
[C---:B------:R-:W-:Y:S01]  /*6400*/  FFMA R8, R35.reuse, R21, R8 ;  /* 0x0000001523087223 */ /* 0x040fe20000000008 */
[----:B------:R-:W-:Y:S02]  /*6410*/  HADD2.F32 R20, -RZ, R49.H1_H1 ;  /* 0x30000031ff147230 */ /* 0x000fe40000004100 */
[----:B------:R-:W-:Y:S01]  /*6420*/  FFMA R9, R35, R36, R9 ;  /* 0x0000002423097223 */ /* 0x000fe20000000009 */
[----:B------:R-:W-:Y:S01]  /*6430*/  FMUL R15, R33, R15 ;  /* 0x0000000f210f7220 */ /* 0x000fe20000400000 */
[--C-:B------:R-:W-:Y:S02]  /*6440*/  HADD2.F32 R21, -RZ, R50.reuse.H0_H0 ;  /* 0x20000032ff157230 */ /* 0x100fe40000004100 */
[----:B------:R-:W-:Y:S01]  /*6450*/  FFMA R10, R35, R37, R10 ;  /* 0x00000025230a7223 */ /* 0x000fe2000000000a */
[C---:B------:R-:W-:Y:S01]  /*6460*/  FMUL R12, R33.reuse, R16 ;  /* 0x00000010210c7220 */ /* 0x040fe20000400000 */
[----:B------:R-:W-:Y:S02]  /*6470*/  HADD2.F32 R36, -RZ, R50.H1_H1 ;  /* 0x30000032ff247230 */ /* 0x000fe40000004100 */
[C---:B------:R-:W-:Y:S01]  /*6480*/  FMUL R13, R33.reuse, R17 ;  /* 0x00000011210d7220 */ /* 0x040fe20000400000 */
[--C-:B------:R-:W-:Y:S02]  /*6490*/  HADD2.F32 R37, -RZ, R51.reuse.H0_H0 ;  /* 0x20000033ff257230 */ /* 0x100fe40000004100 */
[----:B------:R-:W-:Y:S01]  /*64a0*/  FMUL R14, R33, R18 ;  /* 0x00000012210e7220 */ /* 0x000fe20000400000 */
[----:B------:R-:W-:Y:S02]  /*64b0*/  HADD2.F32 R38, -RZ, R51.H1_H1 ;  /* 0x30000033ff267230 */ /* 0x000fe40000004100 */
[----:B------:R-:W-:Y:S01]  /*64c0*/  FFMA R15, R35, R20, R15 ;  /* 0x00000014230f7223 */ /* 0x000fe2000000000f */
[----:B------:R-:W-:Y:S01]  /*64d0*/  FMUL R19, R33, R19 ;  /* 0x0000001321137220 */ /* 0x000fe20000400000 */
[C---:B------:R-:W-:Y:S01]  /*64e0*/  FFMA R12, R35.reuse, R21, R12 ;  /* 0x00000015230c7223 */ /* 0x040fe2000000000c */
[C---:B------:R-:W-:Y:S01]  /*64f0*/  FFMA R13, R35.reuse, R36, R13 ;  /* 0x00000024230d7223 */ /* 0x040fe2000000000d */
[C---:B------:R-:W-:Y:S01]  /*6500*/  FFMA R14, R35.reuse, R37, R14 ;  /* 0x00000025230e7223 */ /* 0x040fe2000000000e */
[----:B------:R-:W-:Y:S01]  /*6510*/  FFMA R19, R35, R38, R19 ;  /* 0x0000002623137223 */ /* 0x000fe20000000013 */
[----:B------:R-:W-:Y:S02]  /*6520*/  F2FP.F16.F32.PACK_AB R46, R5, R4 ;  /* 0x00000004052e723e */ /* 0x000fe400000000ff */
[----:B------:R-:W-:Y:S02]  /*6530*/  F2FP.F16.F32.PACK_AB R47, R11, R6 ;  /* 0x000000060b2f723e */ /* 0x000fe400000000ff */
[----:B------:R-:W-:Y:S02]  /*6540*/  F2FP.F16.F32.PACK_AB R88, R9, R8 ;  /* 0x000000080958723e */ /* 0x000fe400000000ff */
[----:B------:R-:W-:Y:S01]  /*6550*/  F2FP.F16.F32.PACK_AB R89, R15, R10 ;  /* 0x0000000a0f59723e */ /* 0x000fe200000000ff */
[----:B------:R1:W-:Y:S01]  /*6560*/  STSM.16.M88.4 [R84+0x200], R44 ;  /* 0x0002002c54007844 */ /* 0x0003e20000000200 */
[----:B------:R-:W-:Y:S02]  /*6570*/  F2FP.F16.F32.PACK_AB R90, R13, R12 ;  /* 0x0000000c0d5a723e */ /* 0x000fe400000000ff */
[----:B------:R-:W-:Y:S05]  /*6580*/  F2FP.F16.F32.PACK_AB R91, R19, R14 ;  /* 0x0000000e135b723e */ /* 0x000fea00000000ff */
[----:B------:R1:W-:Y:S01]  /*6590*/  STSM.16.M88.4 [R82+0x200], R88 ;  /* 0x0002005852007844 */ /* 0x0003e20000000200 */
[----:B------:R-:W-:Y:S01]  /*65a0*/  @!PT LDS RZ, [RZ] ;  /* 0x00000000fffff984 */ /* 0x000fe20000000800 */
[----:B------:R-:W-:Y:S01]  /*65b0*/  @!PT LDS RZ, [RZ] ;  /* 0x00000000fffff984 */ /* 0x000fe20000000800 */
[----:B------:R-:W-:Y:S01]  /*65c0*/  @!PT LDS RZ, [RZ] ;  /* 0x00000000fffff984 */ /* 0x000fe20000000800 */
[----:B------:R-:W-:Y:S01]  /*65d0*/  @!PT LDS RZ, [RZ] ;  /* 0x00000000fffff984 */ /* 0x000fe20000000800 */
[----:B------:R2:W-:Y:S07]  /*65e0*/  MEMBAR.ALL.CTA ;  /* 0x0000000000007992 */ /* 0x0005ee0000008000 */
[----:B--2---:R-:W2:Y:S02]  /*65f0*/  FENCE.VIEW.ASYNC.S ;  /* 0x00000000000073c6 */ /* 0x004ea40000000000 */
[----:B--2---:R-:W-:Y:S06]  /*6600*/  BAR.SYNC.DEFER_BLOCKING 0x1, 0x80 ;  /* 0x0042000000007b1d */ /* 0x004fec0000010000 */
[----:B------:R-:W-:Y:S05]  /*6610*/  @P0 BRA `(.L_x_95) ;  /* 0x0000000000300947 */ /* 0x000fea0003800000 */
[----:B------:R-:W-:Y:S01]  /*6620*/  UIADD3 UR6, UPT, UPT, UR50, 0x200, URZ ;  /* 0x0000020032067890 */ /* 0x000fe2000fffe0ff */
[----:B------:R-:W-:Y:S01]  /*6630*/  R2UR UR42, R79 ;  /* 0x000000004f2a72ca */ /* 0x000fe200000e0000 */
[----:B------:R-:W-:Y:S01]  /*6640*/  UIADD3 UR4, UP0, UPT, UR54, 0x680, URZ ;  /* 0x0000068036047890 */ /* 0x000fe2000ff1e0ff */
[----:B------:R-:W-:Y:S02]  /*6650*/  R2UR UR43, R77 ;  /* 0x000000004d2b72ca */ /* 0x000fe400000e0000 */
[----:B------:R-:W-:Y:S01]  /*6660*/  R2UR UR44, R78 ;  /* 0x000000004e2c72ca */ /* 0x000fe200000e0000 */
[----:B------:R-:W-:Y:S01]  /*6670*/  IMAD.U32 R74, RZ, RZ, UR6 ;  /* 0x00000006ff4a7e24 */ /* 0x000fe2000f8e00ff */
[----:B------:R-:W-:Y:S04]  /*6680*/  UIADD3.X UR5, UPT, UPT, URZ, UR55, URZ, UP0, !UPT ;  /* 0x00000037ff057290 */ /* 0x000fe800087fe4ff */
[----:B------:R-:W-:Y:S11]  /*6690*/  R2UR UR40, R74 ;  /* 0x000000004a2872ca */ /* 0x000ff600000e0000 */
[----:B------:R-:W-:Y:S02]  /*66a0*/  @!UPT UIADD3 URZ, UPT, UPT, URZ, URZ, URZ ;  /* 0x000000fffffff290 */ /* 0x000fe4000fffe0ff */
[----:B------:R2:W-:Y:S01]  /*66b0*/  UTMASTG.4D.IM2COL [UR40], [UR4] ;  /* 0x00000028040073b5 */ /* 0x0005e20008058000 */
[----:B------:R0:W-:Y:S01]  /*66c0*/  UTMACMDFLUSH ;  /* 0x00000000000079b7 */ /* 0x0001e20000000000 */
[----:B--2---:R-:W-:Y:S04]  /*66d0*/  DEPBAR.LE SB0, 0x1 ;  /* 0x000080400000791a */ /* 0x004fe80000000000 */
.L_x_95:
[----:B------:R-:W-:Y:S05]  /*66e0*/  BSYNC.RECONVERGENT B0 ;  /* 0x0000000000007941 */ /* 0x000fea0003800200 */
.L_x_94:
[----:B------:R-:W-:Y:S01]  /*66f0*/  BAR.SYNC.DEFER_BLOCKING 0x1, 0x80 ;  /* 0x0042000000007b1d */ /* 0x000fe20000010000 */
[----:B------:R-:W-:Y:S01]  /*6700*/  ISETP.NE.AND P1, PT, R81, RZ, PT ;  /* 0x000000ff5100720c */ /* 0x000fe20003f25270 */
[----:B------:R-:W-:Y:S01]  /*6710*/  UISETP.NE.AND UP0, UPT, UR52, URZ, UPT ;  /* 0x000000ff3400728c */ /* 0x000fe2000bf05270 */
[----:B------:R-:W-:Y:S11]  /*6720*/  LEA R4, R39, UR50, 0x3 ;  /* 0x0000003227047c11 */ /* 0x000ff6000f8e18ff */
[----:B------:R-:W-:Y:S01]  /*6730*/  @P1 SHF.L.U32 R3, R70, 0x1f, RZ ;  /* 0x0000001f46031819 */ /* 0x000fe200000006ff */
[----:B------:R-:W-:Y:S06]  /*6740*/  BRA.U !UP0, `(.L_x_96) ;  /* 0x0000000108247547 */ /* 0x000fec000b800000 */
[----:B------:R-:W2:Y:S01]  /*6750*/  S2R R0, SR_CgaCtaId ;  /* 0x0000000000007919 */ /* 0x000ea20000008800 */
[----:B------:R-:W-:Y:S01]  /*6760*/  IMAD.U32 R2, RZ, RZ, UR56 ;  /* 0x00000038ff027e24 */ /* 0x000fe2000f8e00ff */
[----:B------:R-:W-:Y:S04]  /*6770*/  UIADD3 UR56, UPT, UPT, UR56, 0x1, URZ ;  /* 0x0000000138387890 */ /* 0x000fe8000fffe0ff */
[----:B------:R-:W-:Y:S01]  /*6780*/  @P1 LEA R2, R2, UR50, 0x3 ;  /* 0x0000003202021c11 */ /* 0x000fe2000f8e18ff */
[----:B------:R-:W-:Y:S04]  /*6790*/  UISETP.NE.AND UP0, UPT, UR56, 0x4, UPT ;  /* 0x000000043800788c */ /* 0x000fe8000bf05270 */
[----:B------:R-:W-:Y:S01]  /*67a0*/  @P1 VIADD R5, R2, 0xa0 ;  /* 0x000000a002051836 */ /* 0x000fe20000000000 */
[----:B------:R-:W-:Y:S04]  /*67b0*/  USEL UR56, UR56, URZ, UP0 ;  /* 0x000000ff38387287 */ /* 0x000fe80008000000 */
[----:B--2---:R-:W-:Y:S04]  /*67c0*/  @P1 PRMT R0, R0, 0x654, R5 ;  /* 0x0000065400001816 */ /* 0x004fe80000000005 */
[----:B------:R2:W-:Y:S04]  /*67d0*/  @P1 SYNCS.ARRIVE.TRANS64.RED.A1T0 RZ, [R0+URZ], RZ ;  /* 0x000000ff00ff19a7 */ /* 0x0005e800081004ff */
.L_x_96:
[----:B------:R-:W4:Y:S01]  /*67e0*/  @P1 SYNCS.PHASECHK.TRANS64.TRYWAIT P0, [R4+URZ+0x80], R3 ;  /* 0x00008003040015a7 */ /* 0x000f2200080011ff */
[----:B------:R-:W-:Y:S01]  /*67f0*/  BSSY B1, `(.L_x_97) ;  /* 0x0000013000017945 */ /* 0x000fe20003800000 */
[----:B----4-:R-:W-:Y:S03]  /*6800*/  @P1 SEL R85, RZ, 0x1, !P0 ;  /* 0x00000001ff551807 */ /* 0x010fe60004000000 */
[----:B------:R-:W-:Y:S05]  /*6810*/  @!P1 BRA `(.L_x_98) ;  /* 0x0000000000409947 */ /* 0x000fea0003800000 */
[----:B------:R-:W-:Y:S01]  /*6820*/  ISETP.NE.AND P1, PT, R87, RZ, PT ;  /* 0x000000ff5700720c */ /* 0x000fe20003f25270 */
[----:B------:R-:W-:Y:S01]  /*6830*/  BSSY B0, `(.L_x_99) ;  /* 0x0000009000007945 */ /* 0x000fe20003800000 */
[----:B------:R-:W-:Y:S11]  /*6840*/  ISETP.NE.AND P0, PT, R85, RZ, PT ;  /* 0x000000ff5500720c */ /* 0x000ff60003f05270 */
[----:B------:R-:W-:Y:S05]  /*6850*/  @P1 IMAD R2, R39, 0x1000, R86 ;  /* 0x0000100027021824 */ /* 0x000fea00078e0256 */
[----:B--2---:R-:W-:Y:S05]  /*6860*/  @P1 IADD3 R0, PT, PT, R2, UR50, RZ ;  /* 0x0000003202001c10 */ /* 0x004fea000fffe0ff */
[----:B------:R-:W-:Y:S01]  /*6870*/  @P1 IMAD.IADD R0, R75, 0x1, R0 ;  /* 0x000000014b001824 */ /* 0x000fe200078e0200 */
[----:B------:R-:W-:Y:S06]  /*6880*/  @P0 BRA `(.L_x_100) ;  /* 0x00000000000c0947 */ /* 0x000fec0003800000 */
[----:B------:R-:W-:Y:S04]  /*6890*/  SHF.L.U32 R3, R70, 0x1f, RZ ;  /* 0x0000001f46037819 */ /* 0x000fe800000006ff */
[----:B------:R-:W2:Y:S02]  /*68a0*/  SYNCS.PHASECHK.TRANS64.TRYWAIT P0, [R4+URZ+0x80], R3 ;  /* 0x00008003040075a7 */ /* 0x000ea400080011ff */
[----:B--2---:R-:W-:Y:S05]  /*68b0*/  @!P0 BRA `(.L_x_101) ;  /* 0x00000024008c8947 */ /* 0x004fea0003800000 */
.L_x_100:
[----:B------:R-:W-:Y:S05]  /*68c0*/  BSYNC B0 ;  /* 0x0000000000007941 */ /* 0x000fea0003800000 */
.L_x_99:
[----:B------:R-:W-:Y:S02]  /*68d0*/  ISETP.NE.AND P0, PT, R87, RZ, PT ;  /* 0x000000ff5700720c */ /* 0x000fe40003f05270 */
[----:B------:R-:W-:Y:S11]  /*68e0*/  IADD3 R39, PT, PT, R39, 0x1, RZ ;  /* 0x0000000127277810 */ /* 0x000ff60007ffe0ff */
[----:B------:R-:W-:Y:S05]  /*68f0*/  @P0 WARPSYNC.ALL ;  /* 0x0000000000000948 */ /* 0x000fea0003800000 */
[----:B------:R4:W1:Y:S04]  /*6900*/  @P0 LDSM.16.M88.4 R40, [R2+UR50+0x200] ;  /* 0x000200320228083b */ /* 0x0008680008000200 */
[----:B------:R4:W1:Y:S02]  /*6910*/  @P0 LDSM.16.M88.4 R48, [R0+0x200] ;  /* 0x000200000030083b */ /* 0x0008640000000200 */
.L_x_98:
[----:B------:R-:W-:Y:S05]  /*6920*/  BSYNC B1 ;  /* 0x0000000000017941 */ /* 0x000fea0003800000 */
.L_x_97:
[----:B--2-4-:R-:W-:Y:S05]  /*6930*/  VIADD R0, R34, 0x20 ;  /* 0x0000002022007836 */ /* 0x014fea0000000000 */
[----:B------:R-:W-:Y:S04]  /*6940*/  SHF.R.U32.HI R0, RZ, 0x15, R0 ;  /* 0x00000015ff007819 */ /* 0x000fe80000011600 */
[----:B------:R-:W-:Y:S11]  /*6950*/  LOP3.LUT P0, RZ, R0, 0x3, R73, 0x48, !PT ;  /* 0x0000000300ff7812 */ /* 0x000ff60007804849 */
[----:B------:R-:W-:Y:S02]  /*6960*/  @!UPT UIADD3 URZ, UPT, UPT, URZ, URZ, URZ ;  /* 0x000000fffffff290 */ /* 0x000fe4000fffe0ff */
[----:B------:R-:W-:Y:S05]  /*6970*/  @!P0 BRA `(.L_x_102) ;  /* 0x0000000000408947 */ /* 0x000fea0003800000 */
[----:B------:R-:W2:Y:S01]  /*6980*/  LDCU.64 UR8, c[0x4][0x70] ;  /* 0x01000e00ff0877ac */ /* 0x000ea20008000a00 */
[----:B------:R-:W-:Y:S01]  /*6990*/  MOV R3, 0x0 ;  /* 0x0000000000037802 */ /* 0x000fe20000000f00 */
[----:B------:R-:W-:Y:S02]  /*69a0*/  HFMA2 R12, -RZ, RZ, 0, 5.9604644775390625e-08 ;  /* 0x00000001ff0c7431 */ /* 0x000fe400000001ff */
[----:B------:R-:W-:Y:S02]  /*69b0*/  IMAD.MOV.U32 R8, RZ, RZ, 0x192 ;  /* 0x00000192ff087424 */ /* 0x000fe400078e00ff */
[----:B------:R-:W-:Y:S01]  /*69c0*/  IMAD.MOV.U32 R13, RZ, RZ, RZ ;  /* 0x000000ffff0d7224 */ /* 0x000fe200078e00ff */
[----:B------:R-:W4:Y:S01]  /*69d0*/  LDCU.64 UR6, c[0x4][0x78] ;  /* 0x01000f00ff0677ac */ /* 0x000f220008000a00 */
[----:B------:R-:W1:Y:S01]  /*69e0*/  LDC.64 R2, c[0x4][R3] ;  /* 0x0100000003027b82 */ /* 0x000e620000000a00 */
[----:B------:R-:W5:Y:S01]  /*69f0*/  LDCU.64 UR4, c[0x4][0x10] ;  /* 0x01000200ff0477ac */ /* 0x000f620008000a00 */
[----:B--2---:R-:W-:Y:S01]  /*6a00*/  MOV R5, UR9 ;  /* 0x0000000900057c02 */ /* 0x004fe20008000f00 */
[----:B------:R-:W-:Y:S01]  /*6a10*/  IMAD.U32 R4, RZ, RZ, UR8 ;  /* 0x00000008ff047e24 */ /* 0x000fe2000f8e00ff */
[----:B----4-:R-:W-:Y:S01]  /*6a20*/  MOV R7, UR7 ;  /* 0x0000000700077c02 */ /* 0x010fe20008000f00 */
[----:B------:R-:W-:Y:S01]  /*6a30*/  IMAD.U32 R6, RZ, RZ, UR6 ;  /* 0x00000006ff067e24 */ /* 0x000fe2000f8e00ff */
[----:B-----5:R-:W-:Y:S01]  /*6a40*/  MOV R11, UR5 ;  /* 0x00000005000b7c02 */ /* 0x020fe20008000f00 */
[----:B------:R-:W-:Y:S02]  /*6a50*/  IMAD.U32 R10, RZ, RZ, UR4 ;  /* 0x00000004ff0a7e24 */ /* 0x000fe4000f8e00ff */
[----:B------:R-:W-:Y:S07]  /*6a60*/  LEPC R20, `(.L_x_102) ;  /* 0x000000001014794e */ /* 0x000fee0000000000 */
[----:B-1-3--:R-:W-:Y:S05]  /*6a70*/  CALL.ABS.NOINC R2 ;  /* 0x0000000002007343 */ /* 0x00afea0003c00000 */
.L_x_102:
[----:B------:R-:W-:Y:S01]  /*6a80*/  ISETP.NE.AND P6, PT, R81, RZ, PT ;  /* 0x000000ff5100720c */ /* 0x000fe20003fc5270 */
[----:B------:R-:W-:Y:S05]  /*6a90*/  WARPSYNC.ALL ;  /* 0x0000000000007948 */ /* 0x000fea0003800000 */
[----:B------:R-:W-:Y:S01]  /*6aa0*/  R2UR UR4, R34 ;  /* 0x00000000220472ca */ /* 0x000fe200000e0000 */
[--C-:B-1----:R-:W-:Y:S01]  /*6ab0*/  HADD2.F32 R20, -RZ, R40.reuse.H0_H0 ;  /* 0x20000028ff147230 */ /* 0x102fe20000004100 */
[----:B------:R-:W1:Y:S01]  /*6ac0*/  S2R R92, SR_CgaCtaId ;  /* 0x00000000005c7919 */ /* 0x000e620000008800 */
[----:B------:R-:W-:Y:S01]  /*6ad0*/  HADD2.F32 R21, -RZ, R40.H1_H1 ;  /* 0x30000028ff157230 */ /* 0x000fe20000004100 */
[----:B------:R-:W-:Y:S01]  /*6ae0*/  ISETP.NE.AND P0, PT, R72, RZ, PT ;  /* 0x000000ff4800720c */ /* 0x000fe20003f05270 */
[----:B------:R-:W-:Y:S01]  /*6af0*/  HADD2.F32 R36, -RZ, R41.H1_H1 ;  /* 0x30000029ff247230 */ /* 0x000fe20000004100 */
[----:B------:R-:W-:Y:S01]  /*6b00*/  MOV R93, UR56 ;  /* 0x00000038005d7c02 */ /* 0x000fe20008000f00 */
[----:B------:R-:W-:Y:S01]  /*6b10*/  HADD2.F32 R37, -RZ, R49.H0_H0 ;  /* 0x20000031ff257230 */ /* 0x000fe20000004100 */
[----:B------:R-:W-:Y:S01]  /*6b20*/  BSSY.RECONVERGENT B0, `(.L_x_103) ;  /* 0x000004f000007945 */ /* 0x000fe20003800200 */
[----:B------:R-:W-:Y:S01]  /*6b30*/  HADD2.F32 R38, -RZ, R51.H1_H1 ;  /* 0x30000033ff267230 */ /* 0x000fe20000004100 */
[----:B------:R-:W-:Y:S03]  /*6b40*/  @P6 LEA R93, R93, UR50, 0x3 ;  /* 0x000000325d5d6c11 */ /* 0x000fe6000f8e18ff */
[----:B------:R-:W2:Y:S01]  /*6b50*/  LDTM.16dp256bit.x4 R4, tmem[UR4+0x20] ;  /* 0x00002004000479ee */ /* 0x000ea20008120000 */
[----:B------:R-:W-:Y:S01]  /*6b60*/  @P6 IADD3 R93, PT, PT, R93, 0xa0, RZ ;  /* 0x000000a05d5d6810 */ /* 0x000fe20007ffe0ff */
[C---:B--2---:R-:W-:Y:S01]  /*6b70*/  FMUL R0, R33.reuse, R4 ;  /* 0x0000000421007220 */ /* 0x044fe20000400000 */
[C---:B------:R-:W-:Y:S01]  /*6b80*/  FMUL R2, R33.reuse, R5 ;  /* 0x0000000521027220 */ /* 0x040fe20000400000 */
[C---:B------:R-:W-:Y:S01]  /*6b90*/  FMUL R3, R33.reuse, R6 ;  /* 0x0000000621037220 */ /* 0x040fe20000400000 */
[----:B------:R-:W-:Y:S01]  /*6ba0*/  FMUL R7, R33, R7 ;  /* 0x0000000721077220 */ /* 0x000fe20000400000 */
[C---:B------:R-:W-:Y:S01]  /*6bb0*/  FFMA R0, R35.reuse, R20, R0 ;  /* 0x0000001423007223 */ /* 0x040fe20000000000 */
[----:B------:R-:W-:Y:S02]  /*6bc0*/  HADD2.F32 R20, -RZ, R41.H0_H0 ;  /* 0x20000029ff147230 */ /* 0x000fe40000004100 */
[----:B------:R-:W-:Y:S01]  /*6bd0*/  FFMA R2, R35, R21, R2 ;  /* 0x0000001523027223 */ /* 0x000fe20000000002 */
[C---:B------:R-:W-:Y:S01]  /*6be0*/  FMUL R4, R33.reuse, R8 ;  /* 0x0000000821047220 */ /* 0x040fe20000400000 */
[----:B------:R-:W-:Y:S01]  /*6bf0*/  FMUL R5, R33, R9 ;  /* 0x0000000921057220 */ /* 0x000fe20000400000 */
[--C-:B------:R-:W-:Y:S02]  /*6c00*/  HADD2.F32 R21, -RZ, R43.reuse.H0_H0 ;  /* 0x2000002bff157230 */ /* 0x100fe40000004100 */
[C---:B------:R-:W-:Y:S01]  /*6c10*/  FFMA R3, R35.reuse, R20, R3 ;  /* 0x0000001423037223 */ /* 0x040fe20000000003 */
[--C-:B------:R-:W-:Y:S01]  /*6c20*/  HADD2.F32 R20, -RZ, R42.reuse.H0_H0 ;  /* 0x2000002aff147230 */ /* 0x100fe20000004100 */
[----:B------:R-:W-:Y:S01]  /*6c30*/  F2FP.F16.F32.PACK_AB R44, R2, R0 ;  /* 0x00000000022c723e */ /* 0x000fe200000000ff */
[----:B------:R-:W-:Y:S01]  /*6c40*/  FFMA R7, R35, R36, R7 ;  /* 0x0000002423077223 */ /* 0x000fe20000000007 */
[----:B------:R-:W-:Y:S02]  /*6c50*/  HADD2.F32 R36, -RZ, R42.H1_H1 ;  /* 0x3000002aff247230 */ /* 0x000fe40000004100 */
[----:B------:R-:W-:Y:S01]  /*6c60*/  FMUL R6, R33, R10 ;  /* 0x0000000a21067220 */ /* 0x000fe20000400000 */
[----:B------:R-:W-:Y:S01]  /*6c70*/  FFMA R4, R35, R20, R4 ;  /* 0x0000001423047223 */ /* 0x000fe20000000004 */
[----:B------:R-:W-:Y:S01]  /*6c80*/  HADD2.F32 R20, -RZ, R43.H1_H1 ;  /* 0x3000002bff147230 */ /* 0x000fe20000004100 */
[----:B------:R-:W-:Y:S01]  /*6c90*/  F2FP.F16.F32.PACK_AB R45, R7, R3 ;  /* 0x00000003072d723e */ /* 0x000fe200000000ff */
[----:B------:R-:W-:Y:S01]  /*6ca0*/  FFMA R5, R35, R36, R5 ;  /* 0x0000002423057223 */ /* 0x000fe20000000005 */
[----:B------:R-:W-:Y:S01]  /*6cb0*/  FMUL R11, R33, R11 ;  /* 0x0000000b210b7220 */ /* 0x000fe20000400000 */
[----:B------:R-:W-:Y:S01]  /*6cc0*/  FFMA R6, R35, R21, R6 ;  /* 0x0000001523067223 */ /* 0x000fe20000000006 */
[--C-:B------:R-:W-:Y:S02]  /*6cd0*/  HADD2.F32 R21, -RZ, R48.reuse.H0_H0 ;  /* 0x20000030ff157230 */ /* 0x100fe40000004100 */
[----:B------:R-:W-:Y:S01]  /*6ce0*/  FMUL R8, R33, R12 ;  /* 0x0000000c21087220 */ /* 0x000fe20000400000 */
[----:B------:R-:W-:Y:S01]  /*6cf0*/  FFMA R11, R35, R20, R11 ;  /* 0x00000014230b7223 */ /* 0x000fe2000000000b */
[----:B------:R-:W-:Y:S02]  /*6d00*/  HADD2.F32 R20, -RZ, R48.H1_H1 ;  /* 0x30000030ff147230 */ /* 0x000fe40000004100 */
[----:B------:R-:W-:Y:S01]  /*6d10*/  FMUL R9, R33, R13 ;  /* 0x0000000d21097220 */ /* 0x000fe20000400000 */
[----:B------:R-:W-:Y:S01]  /*6d20*/  FFMA R8, R35, R21, R8 ;  /* 0x0000001523087223 */ /* 0x000fe20000000008 */
[C---:B------:R-:W-:Y:S01]  /*6d30*/  FMUL R10, R33.reuse, R14 ;  /* 0x0000000e210a7220 */ /* 0x040fe20000400000 */
[----:B------:R-:W-:Y:S01]  /*6d40*/  FMUL R15, R33, R15 ;  /* 0x0000000f210f7220 */ /* 0x000fe20000400000 */
[C---:B------:R-:W-:Y:S01]  /*6d50*/  FFMA R9, R35.reuse, R20, R9 ;  /* 0x0000001423097223 */ /* 0x040fe20000000009 */
[----:B------:R-:W-:Y:S02]  /*6d60*/  HADD2.F32 R20, -RZ, R49.H1_H1 ;  /* 0x30000031ff147230 */ /* 0x000fe40000004100 */
[----:B------:R-:W-:Y:S01]  /*6d70*/  FFMA R10, R35, R37, R10 ;  /* 0x00000025230a7223 */ /* 0x000fe2000000000a */
[--C-:B------:R-:W-:Y:S02]  /*6d80*/  HADD2.F32 R21, -RZ, R50.reuse.H0_H0 ;  /* 0x20000032ff157230 */ /* 0x100fe40000004100 */
[C---:B------:R-:W-:Y:S01]  /*6d90*/  FMUL R12, R33.reuse, R16 ;  /* 0x00000010210c7220 */ /* 0x040fe20000400000 */
[----:B------:R-:W-:Y:S02]  /*6da0*/  HADD2.F32 R36, -RZ, R50.H1_H1 ;  /* 0x30000032ff247230 */ /* 0x000fe40000004100 */
[C---:B------:R-:W-:Y:S01]  /*6db0*/  FMUL R13, R33.reuse, R17 ;  /* 0x00000011210d7220 */ /* 0x040fe20000400000 */
[----:B------:R-:W-:Y:S02]  /*6dc0*/  HADD2.F32 R37, -RZ, R51.H0_H0 ;  /* 0x20000033ff257230 */ /* 0x000fe40000004100 */
[----:B------:R-:W-:Y:S01]  /*6dd0*/  FMUL R14, R33, R18 ;  /* 0x00000012210e7220 */ /* 0x000fe20000400000 */
        /* <DEDUP_REMOVED lines=12> */
[----:B------:R-:W-:Y:S02]  /*6ea0*/  F2FP.F16.F32.PACK_AB R91, R19, R14 ;  /* 0x0000000e135b723e */ /* 0x000fe400000000ff */
[----:B------:R-:W-:Y:S02]  /*6eb0*/  LEA R16, R39, UR50, 0x3 ;  /* 0x0000003227107c11 */ /* 0x000fe4000f8e18ff */
[----:B------:R-:W-:Y:S01]  /*6ec0*/  @P6 SHF.L.U32 R17, R70, 0x1f, RZ ;  /* 0x0000001f46116819 */ /* 0x000fe200000006ff */
[----:B------:R2:W-:Y:S01]  /*6ed0*/  STSM.16.M88.4 [R82+0x1200], R88 ;  /* 0x0012005852007844 */ /* 0x0005e20000000200 */
[----:B-1----:R-:W-:Y:S01]  /*6ee0*/  @P6 PRMT R93, R92, 0x654, R93 ;  /* 0x000006545c5d6816 */ /* 0x002fe2000000005d */
[----:B------:R-:W-:Y:S01]  /*6ef0*/  @!PT LDS RZ, [RZ] ;  /* 0x00000000fffff984 */ /* 0x000fe20000000800 */
[----:B------:R-:W-:Y:S01]  /*6f00*/  @!PT LDS RZ, [RZ] ;  /* 0x00000000fffff984 */ /* 0x000fe20000000800 */
[----:B------:R-:W-:Y:S01]  /*6f10*/  @!PT LDS RZ, [RZ] ;  /* 0x00000000fffff984 */ /* 0x000fe20000000800 */
[----:B------:R-:W-:Y:S01]  /*6f20*/  @!PT LDS RZ, [RZ] ;  /* 0x00000000fffff984 */ /* 0x000fe20000000800 */
[----:B------:R1:W-:Y:S06]  /*6f30*/  MEMBAR.ALL.CTA ;  /* 0x0000000000007992 */ /* 0x0003ec0000008000 */
[----:B-1----:R-:W1:Y:S02]  /*6f40*/  FENCE.VIEW.ASYNC.S ;  /* 0x00000000000073c6 */ /* 0x002e640000000000 */
[----:B-1----:R-:W-:Y:S06]  /*6f50*/  BAR.SYNC.DEFER_BLOCKING 0x1, 0x80 ;  /* 0x0042000000007b1d */ /* 0x002fec0000010000 */
[----:B------:R-:W-:Y:S05]  /*6f60*/  @P0 BRA `(.L_x_104) ;  /* 0x0000000000280947 */ /* 0x000fea0003800000 */
[----:B------:R-:W-:Y:S01]  /*6f70*/  R2UR UR10, R79 ;  /* 0x000000004f0a72ca */ /* 0x000fe200000e0000 */
[----:B------:R-:W-:Y:S01]  /*6f80*/  UIADD3 UR4, UP0, UPT, UR54, 0x680, URZ ;  /* 0x0000068036047890 */ /* 0x000fe2000ff1e0ff */
[----:B------:R-:W-:Y:S01]  /*6f90*/  R2UR UR11, R77 ;  /* 0x000000004d0b72ca */ /* 0x000fe200000e0000 */
[----:B------:R-:W-:Y:S01]  /*6fa0*/  UIADD3 UR9, UPT, UPT, UR41, 0x20, URZ ;  /* 0x0000002029097890 */ /* 0x000fe2000fffe0ff */
[----:B------:R-:W-:Y:S01]  /*6fb0*/  R2UR UR12, R78 ;  /* 0x000000004e0c72ca */ /* 0x000fe200000e0000 */
[----:B------:R-:W-:Y:S02]  /*6fc0*/  UIADD3 UR8, UPT, UPT, UR50, 0x1200, URZ ;  /* 0x0000120032087890 */ /* 0x000fe4000fffe0ff */
[----:B------:R-:W-:Y:S10]  /*6fd0*/  UIADD3.X UR5, UPT, UPT, URZ, UR55, URZ, UP0, !UPT ;  /* 0x00000037ff057290 */ /* 0x000ff400087fe4ff */
[----:B------:R1:W-:Y:S01]  /*6fe0*/  UTMASTG.4D.IM2COL [UR8], [UR4] ;  /* 0x00000008040073b5 */ /* 0x0003e20008058000 */
[----:B------:R0:W-:Y:S01]  /*6ff0*/  UTMACMDFLUSH ;  /* 0x00000000000079b7 */ /* 0x0001e20000000000 */
[----:B-1----:R-:W-:Y:S04]  /*7000*/  DEPBAR.LE SB0, 0x1 ;  /* 0x000080400000791a */ /* 0x002fe80000000000 */
.L_x_104:
[----:B------:R-:W-:Y:S05]  /*7010*/  BSYNC.RECONVERGENT B0 ;  /* 0x0000000000007941 */ /* 0x000fea0003800200 */
.L_x_103:
[----:B------:R-:W-:Y:S01]  /*7020*/  BAR.SYNC.DEFER_BLOCKING 0x1, 0x80 ;  /* 0x0042000000007b1d */ /* 0x000fe20000010000 */
[----:B------:R-:W-:Y:S04]  /*7030*/  UIADD3 UR40, UPT, UPT, UR56, 0x1, URZ ;  /* 0x0000000138287890 */ /* 0x000fe8000fffe0ff */
[----:B------:R-:W-:Y:S04]  /*7040*/  UISETP.NE.AND UP0, UPT, UR40, 0x4, UPT ;  /* 0x000000042800788c */ /* 0x000fe8000bf05270 */
[----:B------:R-:W-:Y:S01]  /*7050*/  USEL UR40, UR40, URZ, UP0 ;  /* 0x000000ff28287287 */ /* 0x000fe20008000000 */
[----:B------:R1:W-:Y:S01]  /*7060*/  @P6 SYNCS.ARRIVE.TRANS64.RED.A1T0 RZ, [R93+URZ], RZ ;  /* 0x000000ff5dff69a7 */ /* 0x0003e200081004ff */
[----:B------:R-:W-:Y:S01]  /*7070*/  BSSY B1, `(.L_x_105) ;  /* 0x0000014000017945 */ /* 0x000fe20003800000 */
[----:B------:R-:W4:Y:S02]  /*7080*/  @P6 SYNCS.PHASECHK.TRANS64.TRYWAIT P0, [R16+URZ+0x80], R17 ;  /* 0x00008011100065a7 */ /* 0x000f2400080011ff */
[----:B----4-:R-:W-:Y:S01]  /*7090*/  @P6 SEL R85, RZ, 0x1, !P0 ;  /* 0x00000001ff556807 */ /* 0x010fe20004000000 */
[----:B-1----:R-:W-:Y:S06]  /*70a0*/  @!P6 BRA `(.L_x_106) ;  /* 0x000000000040e947 */ /* 0x002fec0003800000 */
[----:B------:R-:W-:Y:S01]  /*70b0*/  ISETP.NE.AND P1, PT, R87, RZ, PT ;  /* 0x000000ff5700720c */ /* 0x000fe20003f25270 */
[----:B------:R-:W-:Y:S01]  /*70c0*/  BSSY B0, `(.L_x_107) ;  /* 0x0000009000007945 */ /* 0x000fe20003800000 */
[----:B------:R-:W-:Y:S11]  /*70d0*/  ISETP.NE.AND P0, PT, R85, RZ, PT ;  /* 0x000000ff5500720c */ /* 0x000ff60003f05270 */
[----:B------:R-:W-:Y:S05]  /*70e0*/  @P1 IMAD R2, R39, 0x1000, R86 ;  /* 0x0000100027021824 */ /* 0x000fea00078e0256 */
[----:B------:R-:W-:Y:S05]  /*70f0*/  @P1 IADD3 R0, PT, PT, R2, UR50, RZ ;  /* 0x0000003202001c10 */ /* 0x000fea000fffe0ff */
[----:B------:R-:W-:Y:S01]  /*7100*/  @P1 IMAD.IADD R0, R75, 0x1, R0 ;  /* 0x000000014b001824 */ /* 0x000fe200078e0200 */
[----:B------:R-:W-:Y:S06]  /*7110*/  @P0 BRA `(.L_x_108) ;  /* 0x00000000000c0947 */ /* 0x000fec0003800000 */
[----:B------:R-:W-:Y:S04]  /*7120*/  SHF.L.U32 R3, R70, 0x1f, RZ ;  /* 0x0000001f46037819 */ /* 0x000fe800000006ff */
[----:B------:R-:W1:Y:S02]  /*7130*/  SYNCS.PHASECHK.TRANS64.TRYWAIT P0, [R16+URZ+0x80], R3 ;  /* 0x00008003100075a7 */ /* 0x000e6400080011ff */
[----:B-1----:R-:W-:Y:S05]  /*7140*/  @!P0 BRA `(.L_x_109) ;  /* 0x0000001c007c8947 */ /* 0x002fea0003800000 */
.L_x_108:
[----:B------:R-:W-:Y:S05]  /*7150*/  BSYNC B0 ;  /* 0x0000000000007941 */ /* 0x000fea0003800000 */
.L_x_107:
[----:B------:R-:W-:Y:S02]  /*7160*/  ISETP.NE.AND P0, PT, R87, RZ, PT ;  /* 0x000000ff5700720c */ /* 0x000fe40003f05270 */
[----:B------:R-:W-:Y:S11]  /*7170*/  IADD3 R39, PT, PT, R39, 0x1, RZ ;  /* 0x0000000127277810 */ /* 0x000ff60007ffe0ff */
[----:B------:R-:W-:Y:S05]  /*7180*/  @P0 WARPSYNC.ALL ;  /* 0x0000000000000948 */ /* 0x000fea0003800000 */
[----:B------:R4:W1:Y:S04]  /*7190*/  @P0 LDSM.16.M88.4 R40, [R2+UR50+0x200] ;  /* 0x000200320228083b */ /* 0x0008680008000200 */
[----:B------:R4:W1:Y:S02]  /*71a0*/  @P0 LDSM.16.M88.4 R48, [R0+0x200] ;  /* 0x000200000030083b */ /* 0x0008640000000200 */
.L_x_106:
[----:B------:R-:W-:Y:S05]  /*71b0*/  BSYNC B1 ;  /* 0x0000000000017941 */ /* 0x000fea0003800000 */
.L_x_105:
[----:B----4-:R-:W-:Y:S05]  /*71c0*/  VIADD R0, R34, 0x40 ;  /* 0x0000004022007836 */ /* 0x010fea0000000000 */
[----:B------:R-:W-:Y:S04]  /*71d0*/  SHF.R.U32.HI R0, RZ, 0x15, R0 ;  /* 0x00000015ff007819 */ /* 0x000fe80000011600 */
[----:B------:R-:W-:Y:S11]  /*71e0*/  LOP3.LUT P0, RZ, R0, 0x3, R73, 0x48, !PT ;  /* 0x0000000300ff7812 */ /* 0x000ff60007804849 */
[----:B------:R-:W-:Y:S02]  /*71f0*/  @!UPT UIADD3 URZ, UPT, UPT, URZ, URZ, URZ ;  /* 0x000000fffffff290 */ /* 0x000fe4000fffe0ff */
[----:B------:R-:W-:Y:S05]  /*7200*/  @!P0 BRA `(.L_x_110) ;  /* 0x0000000000408947 */ /* 0x000fea0003800000 */
[----:B------:R-:W4:Y:S01]  /*7210*/  LDCU.64 UR8, c[0x4][0x70] ;  /* 0x01000e00ff0877ac */ /* 0x000f220008000a00 */
[----:B-1----:R-:W-:Y:S01]  /*7220*/  MOV R3, 0x0 ;  /* 0x0000000000037802 */ /* 0x002fe20000000f00 */
[----:B------:R-:W-:Y:S02]  /*7230*/  HFMA2 R12, -RZ, RZ, 0, 5.9604644775390625e-08 ;  /* 0x00000001ff0c7431 */ /* 0x000fe400000001ff */
[----:B------:R-:W-:Y:S02]  /*7240*/  IMAD.MOV.U32 R8, RZ, RZ, 0x192 ;  /* 0x00000192ff087424 */ /* 0x000fe400078e00ff */
[----:B------:R-:W-:Y:S01]  /*7250*/  IMAD.MOV.U32 R13, RZ, RZ, RZ ;  /* 0x000000ffff0d7224 */ /* 0x000fe200078e00ff */
[----:B------:R-:W1:Y:S01]  /*7260*/  LDCU.64 UR6, c[0x4][0x78] ;  /* 0x01000f00ff0677ac */ /* 0x000e620008000a00 */
[----:B------:R-:W2:Y:S01]  /*7270*/  LDC.64 R2, c[0x4][R3] ;  /* 0x0100000003027b82 */ /* 0x000ea20000000a00 */
[----:B------:R-:W5:Y:S01]  /*7280*/  LDCU.64 UR4, c[0x4][0x10] ;  /* 0x01000200ff0477ac */ /* 0x000f620008000a00 */
[----:B----4-:R-:W-:Y:S01]  /*7290*/  MOV R5, UR9 ;  /* 0x0000000900057c02 */ /* 0x010fe20008000f00 */
[----:B------:R-:W-:Y:S01]  /*72a0*/  IMAD.U32 R4, RZ, RZ, UR8 ;  /* 0x00000008ff047e24 */ /* 0x000fe2000f8e00ff */
[----:B-1----:R-:W-:Y:S01]  /*72b0*/  MOV R7, UR7 ;  /* 0x0000000700077c02 */ /* 0x002fe20008000f00 */
[----:B------:R-:W-:Y:S01]  /*72c0*/  IMAD.U32 R6, RZ, RZ, UR6 ;  /* 0x00000006ff067e24 */ /* 0x000fe2000f8e00ff */
[----:B-----5:R-:W-:Y:S01]  /*72d0*/  MOV R11, UR5 ;  /* 0x00000005000b7c02 */ /* 0x020fe20008000f00 */
[----:B------:R-:W-:Y:S02]  /*72e0*/  IMAD.U32 R10, RZ, RZ, UR4 ;  /* 0x00000004ff0a7e24 */ /* 0x000fe4000f8e00ff */
[----:B------:R-:W-:Y:S07]  /*72f0*/  LEPC R20, `(.L_x_110) ;  /* 0x000000001014794e */ /* 0x000fee0000000000 */
[----:B--23--:R-:W-:Y:S05]  /*7300*/  CALL.ABS.NOINC R2 ;  /* 0x0000000002007343 */ /* 0x00cfea0003c00000 */
.L_x_110:
[----:B------:R-:W-:Y:S01]  /*7310*/  ISETP.NE.AND P6, PT, R81, RZ, PT ;  /* 0x000000ff5100720c */ /* 0x000fe20003fc5270 */
[----:B------:R-:W-:Y:S05]  /*7320*/  WARPSYNC.ALL ;  /* 0x0000000000007948 */ /* 0x000fea0003800000 */
[----:B------:R-:W-:Y:S01]  /*7330*/  R2UR UR4, R34 ;  /* 0x00000000220472ca */ /* 0x000fe200000e0000 */
[--C-:B-1----:R-:W-:Y:S01]  /*7340*/  HADD2.F32 R20, -RZ, R40.reuse.H0_H0 ;  /* 0x20000028ff147230 */ /* 0x102fe20000004100 */
[----:B------:R-:W-:Y:S01]  /*7350*/  ISETP.NE.AND P0, PT, R72, RZ, PT ;  /* 0x000000ff4800720c */ /* 0x000fe20003f05270 */
[----:B------:R-:W-:Y:S01]  /*7360*/  HADD2.F32 R21, -RZ, R40.H1_H1 ;  /* 0x30000028ff157230 */ /* 0x000fe20000004100 */
[----:B------:R-:W-:Y:S01]  /*7370*/  MOV R93, UR40 ;  /* 0x00000028005d7c02 */ /* 0x000fe20008000f00 */
[----:B------:R-:W-:Y:S01]  /*7380*/  HADD2.F32 R36, -RZ, R41.H1_H1 ;  /* 0x30000029ff247230 */ /* 0x000fe20000004100 */
[----:B------:R-:W-:Y:S01]  /*7390*/  BSSY.RECONVERGENT B0, `(.L_x_111) ;  /* 0x0000050000007945 */ /* 0x000fe20003800200 */
[----:B------:R-:W-:Y:S01]  /*73a0*/  HADD2.F32 R37, -RZ, R43.H0_H0 ;  /* 0x2000002bff257230 */ /* 0x000fe20000004100 */
[----:B------:R-:W-:Y:S01]  /*73b0*/  @P6 LEA R93, R93, UR50, 0x3 ;  /* 0x000000325d5d6c11 */ /* 0x000fe2000f8e18ff */
[----:B------:R-:W-:Y:S03]  /*73c0*/  HADD2.F32 R38, -RZ, R51.H1_H1 ;  /* 0x30000033ff267230 */ /* 0x000fe60000004100 */
[----:B------:R-:W-:Y:S01]  /*73d0*/  @P6 IADD3 R93, PT, PT, R93, 0xa0, RZ ;  /* 0x000000a05d5d6810 */ /* 0x000fe20007ffe0ff */
[----:B------:R-:W1:Y:S03]  /*73e0*/  LDTM.16dp256bit.x4 R4, tmem[UR4+0x40] ;  /* 0x00004004000479ee */ /* 0x000e660008120000 */
[----:B------:R-:W-:Y:S01]  /*73f0*/  @P6 PRMT R93, R92, 0x654, R93 ;  /* 0x000006545c5d6816 */ /* 0x000fe2000000005d */
[C---:B-1----:R-:W-:Y:S01]  /*7400*/  FMUL R0, R33.reuse, R4 ;  /* 0x0000000421007220 */ /* 0x042fe20000400000 */
[C---:B------:R-:W-:Y:S01]  /*7410*/  FMUL R2, R33.reuse, R5 ;  /* 0x0000000521027220 */ /* 0x040fe20000400000 */
[C---:B------:R-:W-:Y:S01]  /*7420*/  FMUL R3, R33.reuse, R6 ;  /* 0x0000000621037220 */ /* 0x040fe20000400000 */
[----:B------:R-:W-:Y:S01]  /*7430*/  FMUL R7, R33, R7 ;  /* 0x0000000721077220 */ /* 0x000fe20000400000 */
[C---:B------:R-:W-:Y:S01]  /*7440*/  FFMA R0, R35.reuse, R20, R0 ;  /* 0x0000001423007223 */ /* 0x040fe20000000000 */
[----:B------:R-:W-:Y:S02]  /*7450*/  HADD2.F32 R20, -RZ, R41.H0_H0 ;  /* 0x20000029ff147230 */ /* 0x000fe40000004100 */
[----:B------:R-:W-:Y:S01]  /*7460*/  FFMA R2, R35, R21, R2 ;  /* 0x0000001523027223 */ /* 0x000fe20000000002 */
[--C-:B------:R-:W-:Y:S02]  /*7470*/  HADD2.F32 R21, -RZ, R42.reuse.H0_H0 ;  /* 0x2000002aff157230 */ /* 0x100fe40000004100 */
[C---:B------:R-:W-:Y:S01]  /*7480*/  FMUL R4, R33.reuse, R8 ;  /* 0x0000000821047220 */ /* 0x040fe20000400000 */
[----:B------:R-:W-:Y:S01]  /*7490*/  FMUL R5, R33, R9 ;  /* 0x0000000921057220 */ /* 0x000fe20000400000 */
[C---:B------:R-:W-:Y:S01]  /*74a0*/  FFMA R3, R35.reuse, R20, R3 ;  /* 0x0000001423037223 */ /* 0x040fe20000000003 */
[----:B------:R-:W-:Y:S01]  /*74b0*/  HADD2.F32 R20, -RZ, R42.H1_H1 ;  /* 0x3000002aff147230 */ /* 0x000fe20000004100 */
[----:B--2---:R-:W-:Y:S01]  /*74c0*/  F2FP.F16.F32.PACK_AB R44, R2, R0 ;  /* 0x00000000022c723e */ /* 0x004fe200000000ff */
[C---:B------:R-:W-:Y:S01]  /*74d0*/  FFMA R7, R35.reuse, R36, R7 ;  /* 0x0000002423077223 */ /* 0x040fe20000000007 */
[----:B------:R-:W-:Y:S01]  /*74e0*/  FFMA R4, R35, R21, R4 ;  /* 0x0000001523047223 */ /* 0x000fe20000000004 */
[----:B------:R-:W-:Y:S01]  /*74f0*/  FMUL R6, R33, R10 ;  /* 0x0000000a21067220 */ /* 0x000fe20000400000 */
[----:B------:R-:W-:Y:S02]  /*7500*/  HADD2.F32 R36, -RZ, R43.H1_H1 ;  /* 0x3000002bff247230 */ /* 0x000fe40000004100 */
[----:B------:R-:W-:Y:S01]  /*7510*/  FFMA R5, R35, R20, R5 ;  /* 0x0000001423057223 */ /* 0x000fe20000000005 */
[----:B------:R-:W-:Y:S01]  /*7520*/  FMUL R11, R33, R11 ;  /* 0x0000000b210b7220 */ /* 0x000fe20000400000 */
[----:B------:R-:W-:Y:S01]  /*7530*/  FFMA R6, R35, R37, R6 ;  /* 0x0000002523067223 */ /* 0x000fe20000000006 */
[--C-:B------:R-:W-:Y:S02]  /*7540*/  HADD2.F32 R20, -RZ, R48.reuse.H0_H0 ;  /* 0x20000030ff147230 */ /* 0x100fe40000004100 */
[----:B------:R-:W-:Y:S01]  /*7550*/  FMUL R8, R33, R12 ;  /* 0x0000000c21087220 */ /* 0x000fe20000400000 */
[----:B------:R-:W-:Y:S01]  /*7560*/  FFMA R11, R35, R36, R11 ;  /* 0x00000024230b7223 */ /* 0x000fe2000000000b */
[----:B------:R-:W-:Y:S02]  /*7570*/  HADD2.F32 R36, -RZ, R48.H1_H1 ;  /* 0x30000030ff247230 */ /* 0x000fe40000004100 */
[C---:B------:R-:W-:Y:S01]  /*7580*/  FMUL R9, R33.reuse, R13 ;  /* 0x0000000d21097220 */ /* 0x040fe20000400000 */
[--C-:B------:R-:W-:Y:S02]  /*7590*/  HADD2.F32 R21, -RZ, R49.reuse.H0_H0 ;  /* 0x20000031ff157230 */ /* 0x100fe40000004100 */
[----:B------:R-:W-:Y:S01]  /*75a0*/  FMUL R10, R33, R14 ;  /* 0x0000000e210a7220 */ /* 0x000fe20000400000 */
[C---:B------:R-:W-:Y:S01]  /*75b0*/  FFMA R8, R35.reuse, R20, R8 ;  /* 0x0000001423087223 */ /* 0x040fe20000000008 */
[C---:B------:R-:W-:Y:S01]  /*75c0*/  FFMA R9, R35.reuse, R36, R9 ;  /* 0x0000002423097223 */ /* 0x040fe20000000009 */
[----:B------:R-:W-:Y:S02]  /*75d0*/  HADD2.F32 R20, -RZ, R49.H1_H1 ;  /* 0x30000031ff147230 */ /* 0x000fe40000004100 */
[----:B------:R-:W-:Y:S01]  /*75e0*/  FFMA R10, R35, R21, R10 ;  /* 0x00000015230a7223 */ /* 0x000fe2000000000a */
[C---:B------:R-:W-:Y:S01]  /*75f0*/  FMUL R15, R33.reuse, R15 ;  /* 0x0000000f210f7220 */ /* 0x040fe20000400000 */
        /* <DEDUP_REMOVED lines=40> */
[----:B--2---:R-:W-:Y:S04]  /*7880*/  DEPBAR.LE SB0, 0x1 ;  /* 0x000080400000791a */ /* 0x004fe80000000000 */
.L_x_112:
[----:B------:R-:W-:Y:S05]  /*7890*/  BSYNC.RECONVERGENT B0 ;  /* 0x0000000000007941 */ /* 0x000fea0003800200 */
.L_x_111:
        /* <DEDUP_REMOVED lines=8> */
[----:B--2---:R-:W-:Y:S06]  /*7920*/  @!P6 BRA `(.L_x_114) ;  /* 0x000000000040e947 */ /* 0x004fec0003800000 */
        /* <DEDUP_REMOVED lines=8> */
[----:B------:R-:W2:Y:S02]  /*79b0*/  SYNCS.PHASECHK.TRANS64.TRYWAIT P0, [R17+URZ+0x80], R0 ;  /* 0x00008000110075a7 */ /* 0x000ea400080011ff */
[----:B--2---:R-:W-:Y:S05]  /*79c0*/  @!P0 BRA `(.L_x_117) ;  /* 0x0000001400708947 */ /* 0x004fea0003800000 */
.L_x_116:
[----:B------:R-:W-:Y:S05]  /*79d0*/  BSYNC B0 ;  /* 0x0000000000007941 */ /* 0x000fea0003800000 */
.L_x_115:
[----:B------:R-:W-:Y:S11]  /*79e0*/  ISETP.NE.AND P0, PT, R87, RZ, PT ;  /* 0x000000ff5700720c */ /* 0x000ff60003f05270 */
[----:B------:R-:W-:Y:S02]  /*79f0*/  @!UPT UIADD3 URZ, UPT, UPT, URZ, URZ, URZ ;  /* 0x000000fffffff290 */ /* 0x000fe4000fffe0ff */
[----:B------:R-:W-:Y:S05]  /*7a00*/  @P0 WARPSYNC.ALL ;  /* 0x0000000000000948 */ /* 0x000fea0003800000 */
[----:B------:R4:W1:Y:S04]  /*7a10*/  @P0 LDSM.16.M88.4 R40, [R39+UR50+0x200] ;  /* 0x000200322728083b */ /* 0x0008680008000200 */
[----:B------:R4:W1:Y:S02]  /*7a20*/  @P0 LDSM.16.M88.4 R48, [R2+0x200] ;  /* 0x000200000230083b */ /* 0x0008640000000200 */
.L_x_114:
[----:B------:R-:W-:Y:S05]  /*7a30*/  BSYNC B1 ;  /* 0x0000000000017941 */ /* 0x000fea0003800000 */
.L_x_113:
[----:B--2---:R-:W-:Y:S05]  /*7a40*/  VIADD R0, R34, 0x60 ;  /* 0x0000006022007836 */ /* 0x004fea0000000000 */
        /* <DEDUP_REMOVED lines=9> */
[----:B------:R-:W5:Y:S01]  /*7ae0*/  LDCU.64 UR6, c[0x4][0x78] ;  /* 0x01000f00ff0677ac */ /* 0x000f620008000a00 */
[----:B----4-:R-:W4:Y:S01]  /*7af0*/  LDC.64 R2, c[0x4][R3] ;  /* 0x0100000003027b82 */ /* 0x010f220000000a00 */
[----:B------:R-:W3:Y:S01]  /*7b00*/  LDCU.64 UR4, c[0x4][0x10] ;  /* 0x01000200ff0477ac */ /* 0x000ee20008000a00 */
[----:B--2---:R-:W-:Y:S01]  /*7b10*/  MOV R5, UR9 ;  /* 0x0000000900057c02 */ /* 0x004fe20008000f00 */
[----:B------:R-:W-:Y:S01]  /*7b20*/  IMAD.U32 R4, RZ, RZ, UR8 ;  /* 0x00000008ff047e24 */ /* 0x000fe2000f8e00ff */
[----:B-----5:R-:W-:Y:S01]  /*7b30*/  MOV R7, UR7 ;  /* 0x0000000700077c02 */ /* 0x020fe20008000f00 */
[----:B------:R-:W-:Y:S01]  /*7b40*/  IMAD.U32 R6, RZ, RZ, UR6 ;  /* 0x00000006ff067e24 */ /* 0x000fe2000f8e00ff */
[----:B---3--:R-:W-:Y:S01]  /*7b50*/  MOV R11, UR5 ;  /* 0x00000005000b7c02 */ /* 0x008fe20008000f00 */
[----:B------:R-:W-:Y:S02]  /*7b60*/  IMAD.U32 R10, RZ, RZ, UR4 ;  /* 0x00000004ff0a7e24 */ /* 0x000fe4000f8e00ff */
[----:B------:R-:W-:Y:S07]  /*7b70*/  LEPC R20, `(.L_x_118) ;  /* 0x000000001014794e */ /* 0x000fee0000000000 */
[----:B-1--4-:R-:W-:Y:S05]  /*7b80*/  CALL.ABS.NOINC R2 ;  /* 0x0000000002007343 */ /* 0x012fea0003c00000 */
.L_x_118:
[----:B------:R-:W-:Y:S01]  /*7b90*/  ISETP.NE.AND P0, PT, R72, RZ, PT ;  /* 0x000000ff4800720c */ /* 0x000fe20003f05270 */
[----:B------:R-:W-:Y:S05]  /*7ba0*/  WARPSYNC.ALL ;  /* 0x0000000000007948 */ /* 0x000fea0003800000 */
[----:B------:R-:W-:Y:S01]  /*7bb0*/  R2UR UR4, R34 ;  /* 0x00000000220472ca */ /* 0x000fe200000e0000 */
[--C-:B-1----:R-:W-:Y:S01]  /*7bc0*/  HADD2.F32 R20, -RZ, R40.reuse.H0_H0 ;  /* 0x20000028ff147230 */ /* 0x102fe20000004100 */
[----:B------:R-:W-:Y:S01]  /*7bd0*/  R2UR UR5, R83 ;  /* 0x00000000530572ca */ /* 0x000fe200000e0000 */
[----:B------:R-:W-:Y:S01]  /*7be0*/  HADD2.F32 R36, -RZ, R40.H1_H1 ;  /* 0x30000028ff247230 */ /* 0x000fe20000004100 */
[----:B------:R-:W-:Y:S01]  /*7bf0*/  BSSY.RECONVERGENT B0, `(.L_x_119) ;  /* 0x0000050000007945 */ /* 0x000fe20003800200 */
[--C-:B------:R-:W-:Y:S02]  /*7c00*/  HADD2.F32 R21, -RZ, R41.reuse.H0_H0 ;  /* 0x20000029ff157230 */ /* 0x100fe40000004100 */
[----:B------:R-:W-:Y:S02]  /*7c10*/  HADD2.F32 R38, -RZ, R41.H1_H1 ;  /* 0x30000029ff267230 */ /* 0x000fe40000004100 */
[--C-:B------:R-:W-:Y:S02]  /*7c20*/  HADD2.F32 R37, -RZ, R42.reuse.H0_H0 ;  /* 0x2000002aff257230 */ /* 0x100fe40000004100 */
[----:B------:R-:W-:Y:S02]  /*7c30*/  HADD2.F32 R40, -RZ, R42.H1_H1 ;  /* 0x3000002aff287230 */ /* 0x000fe40000004100 */
[----:B------:R-:W1:Y:S01]  /*7c40*/  LDTM.16dp256bit.x4 R4, tmem[UR4+0x60] ;  /* 0x00006004000479ee */ /* 0x000e620008120000 */
[----:B------:R-:W-:Y:S01]  /*7c50*/  NOP ;  /* 0x0000000000007918 */ /* 0x000fe20000000000 */
[--C-:B----4-:R-:W-:Y:S01]  /*7c60*/  HADD2.F32 R39, -RZ, R43.reuse.H0_H0 ;  /* 0x2000002bff277230 */ /* 0x110fe20000004100 */
[----:B------:R-:W-:Y:S01]  /*7c70*/  UIADD3 UR5, UPT, UPT, UR5, 0xf0, URZ ;  /* 0x000000f005057890 */ /* 0x000fe2000fffe0ff */
[----:B------:R-:W-:Y:S02]  /*7c80*/  HADD2.F32 R41, -RZ, R43.H1_H1 ;  /* 0x3000002bff297230 */ /* 0x000fe40000004100 */
[--C-:B------:R-:W-:Y:S01]  /*7c90*/  HADD2.F32 R42, -RZ, R48.reuse.H0_H0 ;  /* 0x20000030ff2a7230 */ /* 0x100fe20000004100 */
[----:B------:R-:W-:Y:S01]  /*7ca0*/  UPRMT UR5, UR45, 0x654, UR5 ;  /* 0x000006542d057896 */ /* 0x000fe20008000005 */
[----:B------:R-:W-:Y:S02]  /*7cb0*/  HADD2.F32 R43, -RZ, R48.H1_H1 ;  /* 0x30000030ff2b7230 */ /* 0x000fe40000004100 */
[--C-:B------:R-:W-:Y:S02]  /*7cc0*/  HADD2.F32 R44, -RZ, R49.reuse.H0_H0 ;  /* 0x20000031ff2c7230 */ /* 0x100fe40000004100 */
[----:B------:R-:W-:Y:S02]  /*7cd0*/  HADD2.F32 R46, -RZ, R49.H1_H1 ;  /* 0x30000031ff2e7230 */ /* 0x000fe40000004100 */
[--C-:B------:R-:W-:Y:S02]  /*7ce0*/  HADD2.F32 R45, -RZ, R50.reuse.H0_H0 ;  /* 0x20000032ff2d7230 */ /* 0x100fe40000004100 */
[----:B-1----:R-:W-:Y:S01]  /*7cf0*/  SYNCS.ARRIVE.TRANS64.RED.A1T0 RZ, [UR5], RZ ;  /* 0x000000ffffff79a7 */ /* 0x002fe20008100405 */
[----:B------:R-:W-:Y:S02]  /*7d00*/  HADD2.F32 R48, -RZ, R50.H1_H1 ;  /* 0x30000032ff307230 */ /* 0x000fe40000004100 */
[--C-:B------:R-:W-:Y:S02]  /*7d10*/  HADD2.F32 R47, -RZ, R51.reuse.H0_H0 ;  /* 0x20000033ff2f7230 */ /* 0x100fe40000004100 */
[----:B------:R-:W-:Y:S02]  /*7d20*/  HADD2.F32 R50, -RZ, R51.H1_H1 ;  /* 0x30000033ff327230 */ /* 0x000fe40000004100 */
[C---:B------:R-:W-:Y:S01]  /*7d30*/  FMUL R4, R33.reuse, R4 ;  /* 0x0000000421047220 */ /* 0x040fe20000400000 */
[C---:B------:R-:W-:Y:S01]  /*7d40*/  FMUL R5, R33.reuse, R5 ;  /* 0x0000000521057220 */ /* 0x040fe20000400000 */
[C---:B------:R-:W-:Y:S01]  /*7d50*/  FMUL R6, R33.reuse, R6 ;  /* 0x0000000621067220 */ /* 0x040fe20000400000 */
[----:B------:R-:W-:Y:S01]  /*7d60*/  FMUL R7, R33, R7 ;  /* 0x0000000721077220 */ /* 0x000fe20000400000 */
[C---:B------:R-:W-:Y:S01]  /*7d70*/  FFMA R4, R35.reuse, R20, R4 ;  /* 0x0000001423047223 */ /* 0x040fe20000000004 */
[C---:B------:R-:W-:Y:S01]  /*7d80*/  FFMA R5, R35.reuse, R36, R5 ;  /* 0x0000002423057223 */ /* 0x040fe20000000005 */
[C---:B------:R-:W-:Y:S01]  /*7d90*/  FFMA R6, R35.reuse, R21, R6 ;  /* 0x0000001523067223 */ /* 0x040fe20000000006 */
[----:B------:R-:W-:Y:S01]  /*7da0*/  FFMA R7, R35, R38, R7 ;  /* 0x0000002623077223 */ /* 0x000fe20000000007 */
[C---:B------:R-:W-:Y:S01]  /*7db0*/  FMUL R8, R33.reuse, R8 ;  /* 0x0000000821087220 */ /* 0x040fe20000400000 */
[----:B------:R-:W-:Y:S01]  /*7dc0*/  FMUL R9, R33, R9 ;  /* 0x0000000921097220 */ /* 0x000fe20000400000 */
[----:B------:R-:W-:Y:S01]  /*7dd0*/  F2FP.F16.F32.PACK_AB R88, R5, R4 ;  /* 0x000000040558723e */ /* 0x000fe200000000ff */
[----:B------:R-:W-:Y:S01]  /*7de0*/  FMUL R0, R33, R10 ;  /* 0x0000000a21007220 */ /* 0x000fe20000400000 */
[----:B------:R-:W-:Y:S01]  /*7df0*/  F2FP.F16.F32.PACK_AB R89, R7, R6 ;  /* 0x000000060759723e */ /* 0x000fe200000000ff */
[C---:B------:R-:W-:Y:S01]  /*7e00*/  FFMA R8, R35.reuse, R37, R8 ;  /* 0x0000002523087223 */ /* 0x040fe20000000008 */
[----:B------:R-:W-:Y:S01]  /*7e10*/  FFMA R9, R35, R40, R9 ;  /* 0x0000002823097223 */ /* 0x000fe20000000009 */
[C---:B------:R-:W-:Y:S01]  /*7e20*/  FMUL R2, R33.reuse, R11 ;  /* 0x0000000b21027220 */ /* 0x040fe20000400000 */
[C---:B------:R-:W-:Y:S01]  /*7e30*/  FMUL R3, R33.reuse, R12 ;  /* 0x0000000c21037220 */ /* 0x040fe20000400000 */
[----:B------:R-:W-:Y:S01]  /*7e40*/  FMUL R10, R33, R13 ;  /* 0x0000000d210a7220 */ /* 0x000fe20000400000 */
[----:B------:R-:W-:Y:S01]  /*7e50*/  FFMA R0, R35, R39, R0 ;  /* 0x0000002723007223 */ /* 0x000fe20000000000 */
        /* <DEDUP_REMOVED lines=41> */
.L_x_120:
[----:B------:R-:W-:Y:S05]  /*80f0*/  BSYNC.RECONVERGENT B0 ;  /* 0x0000000000007941 */ /* 0x000fea0003800200 */
.L_x_119:
[----:B------:R-:W-:Y:S01]  /*8100*/  BAR.SYNC.DEFER_BLOCKING 0x1, 0x80 ;  /* 0x0042000000007b1d */ /* 0x000fe20000010000 */
[----:B------:R-:W-:Y:S01]  /*8110*/  UISETP.NE.AND UP0, UPT, UR52, -0x4, UPT ;  /* 0xfffffffc3400788c */ /* 0x000fe2000bf05270 */
[----:B------:R-:W-:Y:S08]  /*8120*/  IADD3 R0, PT, PT, R30, 0x1, RZ ;  /* 0x000000011e007810 */ /* 0x000ff00007ffe0ff */
[----:B------:R-:W-:Y:S05]  /*8130*/  BRA.U !UP0, `(.L_x_121) ;  /* 0x0000000108247547 */ /* 0x000fea000b800000 */
[----:B------:R-:W-:Y:S01]  /*8140*/  ISETP.NE.AND P0, PT, R81, RZ, PT ;  /* 0x000000ff5100720c */ /* 0x000fe20003f05270 */
[----:B------:R-:W-:Y:S01]  /*8150*/  IMAD.U32 R2, RZ, RZ, UR56 ;  /* 0x00000038ff027e24 */ /* 0x000fe2000f8e00ff */
[----:B------:R-:W-:Y:S04]  /*8160*/  UIADD3 UR56, UPT, UPT, UR56, 0x1, URZ ;  /* 0x0000000138387890 */ /* 0x000fe8000fffe0ff */
[----:B------:R-:W-:Y:S04]  /*8170*/  UISETP.NE.AND UP0, UPT, UR56, 0x4, UPT ;  /* 0x000000043800788c */ /* 0x000fe8000bf05270 */
[----:B------:R-:W-:Y:S03]  /*8180*/  USEL UR56, UR56, URZ, UP0 ;  /* 0x000000ff38387287 */ /* 0x000fe60008000000 */
[----:B------:R-:W-:Y:S05]  /*8190*/  @P0 LEA R2, R2, UR50, 0x3 ;  /* 0x0000003202020c11 */ /* 0x000fea000f8e18ff */
[----:B------:R-:W-:Y:S05]  /*81a0*/  @P0 VIADD R3, R2, 0xa0 ;  /* 0x000000a002030836 */ /* 0x000fea0000000000 */
[----:B------:R-:W-:Y:S04]  /*81b0*/  @P0 PRMT R3, R92, 0x654, R3 ;  /* 0x000006545c030816 */ /* 0x000fe80000000003 */
[----:B------:R2:W-:Y:S03]  /*81c0*/  @P0 SYNCS.ARRIVE.TRANS64.RED.A1T0 RZ, [R3+URZ], RZ ;  /* 0x000000ff03ff09a7 */ /* 0x0005e600081004ff */
.L_x_121:
[----:B------:R-:W-:Y:S01]  /*81d0*/  ISETP.NE.AND P1, PT, R76, RZ, PT ;  /* 0x000000ff4c00720c */ /* 0x000fe20003f25270 */
[----:B------:R-:W-:Y:S01]  /*81e0*/  UIADD3 UR52, UPT, UPT, UR52, 0x4, URZ ;  /* 0x0000000434347890 */ /* 0x000fe2000fffe0ff */
[----:B------:R-:W-:Y:S01]  /*81f0*/  ISETP.NE.AND P0, PT, R0, 0x2, PT ;  /* 0x000000020000780c */ /* 0x000fe20003f05270 */
[----:B------:R-:W-:Y:S01]  /*8200*/  UMOV UR57, UR51 ;  /* 0x0000003300397c82 */ /* 0x000fe20008000000 */
[----:B------:R-:W-:Y:S01]  /*8210*/  LOP3.LUT R68, R68, 0x1, RZ, 0x3c, !PT ;  /* 0x0000000144447812 */ /* 0x000fe200078e3cff */
[----:B------:R-:W-:Y:S01]  /*8220*/  IMAD.IADD R16, R29, 0x1, R62 ;  /* 0x000000011d107824 */ /* 0x000fe200078e023e */
[----:B------:R-:W-:Y:S01]  /*8230*/  SEL R2, RZ, 0x1, P0 ;  /* 0x00000001ff027807 */ /* 0x000fe20000000000 */
[----:B------:R-:W-:Y:S01]  /*8240*/  IMAD.IADD R19, R31, 0x1, R64 ;  /* 0x000000011f137824 */ /* 0x000fe200078e0240 */
[----:B------:R-:W-:Y:S02]  /*8250*/  SEL R30, R0, RZ, P0 ;  /* 0x000000ff001e7207 */ /* 0x000fe40000000000 */
[----:B------:R-:W-:Y:S03]  /*8260*/  LOP3.LUT R69, R69, R2, RZ, 0x3c, !PT ;  /* 0x0000000245457212 */ /* 0x000fe600078e3cff */
[----:B------:R-:W-:Y:S05]  /*8270*/  @P1 BRA `(.L_x_122) ;  /* 0xffffffd000041947 */ /* 0x000fea000383ffff */
[----:B------:R-:W-:-:S09]  /*8280*/  UISETP.NE.AND UP0, UPT, UR53, URZ, UPT ;  /* 0x000000ff3500728c */ /* 0x000fd2000bf05270 */
[----:B------:R-:W-:Y:S05]  /*8290*/  BRA.U !UP0, `(.L_x_123) ;  /* 0x0000000108487547 */ /* 0x000fea000b800000 */
[----:B------:R-:W4:Y:S02]  /*82a0*/  LDCU.64 UR4, c[0x0][0x890] ;  /* 0x00011200ff0477ac */ /* 0x000f240008000a00 */
[----:B----4-:R-:W-:-:S04]  /*82b0*/  UISETP.NE.U32.AND UP0, UPT, UR4, URZ, UPT ;  /* 0x000000ff0400728c */ /* 0x010fc8000bf05070 */
[----:B------:R-:W-:-:S09]  /*82c0*/  UISETP.NE.AND.EX UP0, UPT, UR5, URZ, UPT, UP0 ;  /* 0x000000ff0500728c */ /* 0x000fd2000bf05300 */
[----:B------:R-:W-:Y:S05]  /*82d0*/  BRA.U UP0, `(.L_x_124) ;  /* 0x00000001000c7547 */ /* 0x000fea000b800000 */
[----:B------:R-:W-:-:S13]  /*82e0*/  FSETP.NEU.AND P0, PT, R35, RZ, PT ;  /* 0x000000ff2300720b */ /* 0x000fda0003f0d000 */
[----:B------:R-:W-:Y:S05]  /*82f0*/  @!P0 EXIT ;  /* 0x000000000000894d */ /* 0x000fea0003800000 */
[----:B------:R-:W-:Y:S05]  /*8300*/  BRA `(.L_x_123) ;  /* 0x00000000002c7947 */ /* 0x000fea0003800000 */
.L_x_124:
[----:B------:R-:W-:Y:S01]  /*8310*/  ISETP.NE.AND P0, PT, R80, RZ, PT ;  /* 0x000000ff5000720c */ /* 0x000fe20003f05270 */
[----:B------:R-:W-:-:S12]  /*8320*/  BSSY.RECONVERGENT B0, `(.L_x_123) ;  /* 0x0000009000007945 */ /* 0x000fd80003800200 */
[----:B------:R-:W-:Y:S05]  /*8330*/  @P0 BRA `(.L_x_125) ;  /* 0x0000000000140947 */ /* 0x000fea0003800000 */
[----:B------:R-:W4:Y:S02]  /*8340*/  LDCU.64 UR4, c[0x0][0x888] ;  /* 0x00011100ff0477ac */ /* 0x000f240008000a00 */
[----:B----4-:R-:W-:-:S04]  /*8350*/  ISETP.NE.U32.AND P0, PT, RZ, UR4, PT ;  /* 0x00000004ff007c0c */ /* 0x010fc8000bf05070 */
[----:B------:R-:W-:-:S13]  /*8360*/  ISETP.NE.AND.EX P0, PT, RZ, UR5, PT, P0 ;  /* 0x00000005ff007c0c */ /* 0x000fda000bf05300 */
[----:B------:R-:W-:Y:S05]  /*8370*/  @!P0 EXIT ;  /* 0x000000000000894d */ /* 0x000fea0003800000 */
[----:B------:R-:W-:Y:S05]  /*8380*/  BRA `(.L_x_126) ;  /* 0x0000000000087947 */ /* 0x000fea0003800000 */
.L_x_125:
[----:B------:R-:W-:-:S13]  /*8390*/  FSETP.NEU.AND P0, PT, R35, RZ, PT ;  /* 0x000000ff2300720b */ /* 0x000fda0003f0d000 */
[----:B------:R-:W-:Y:S05]  /*83a0*/  @!P0 EXIT ;  /* 0x000000000000894d */ /* 0x000fea0003800000 */
.L_x_126:
[----:B------:R-:W-:Y:S05]  /*83b0*/  BSYNC.RECONVERGENT B0 ;  /* 0x0000000000007941 */ /* 0x000fea0003800200 */
.L_x_123:
[----:B------:R-:W-:Y:S01]  /*83c0*/  ULEA UR4, UR56, UR50, 0x3 ;  /* 0x0000003238047291 */ /* 0x000fe2000f8e18ff */
[----:B------:R-:W-:-:S04]  /*83d0*/  DEPBAR.LE SB0, 0x0 ;  /* 0x000080000000791a */ /* 0x000fc80000000000 */
[----:B------:R-:W-:-:S04]  /*83e0*/  UIADD3 UR4, UPT, UPT, UR4, 0xa0, URZ ;  /* 0x000000a004047890 */ /* 0x000fc8000fffe0ff */
[----:B------:R-:W-:-:S09]  /*83f0*/  UPRMT UR4, UR45, 0x654, UR4 ;  /* 0x000006542d047896 */ /* 0x000fd20008000004 */
[----:B------:R-:W-:Y:S01]  /*8400*/  SYNCS.ARRIVE.TRANS64.RED.A1T0 RZ, [UR4], RZ ;  /* 0x000000ffffff79a7 */ /* 0x000fe20008100404 */
[----:B------:R-:W-:Y:S05]  /*8410*/  EXIT ;  /* 0x000000000000794d */ /* 0x000fea0003800000 */
.L_x_19:
[----:B------:R-:W-:Y:S07]  /*8420*/  MOV R2, UR17 ;  /* 0x0000001100027c02 */ /* 0x000fee0008000f00 */
.L_x_127:
[----:B-1----:R1:W2:Y:S02]  /*8430*/  SYNCS.PHASECHK.TRANS64.TRYWAIT P1, [R2+URZ+0x40], R5 ;  /* 0x00004005020075a7 */ /* 0x0022a400080211ff */
[----:B--2---:R-:W-:Y:S05]  /*8440*/  @!P1 NANOSLEEP.SYNCS 0x989680 ;  /* 0x009896800000995d */ /* 0x004fea0003900000 */
[----:B------:R-:W2:Y:S02]  /*8450*/  @!P1 SYNCS.PHASECHK.TRANS64 P1, [R2+URZ+0x40], R5 ;  /* 0x00004005020095a7 */ /* 0x000ea400080210ff */
[----:B--2---:R-:W-:Y:S05]  /*8460*/  @!P1 BRA `(.L_x_127) ;  /* 0xfffffffc00f09947 */ /* 0x004fea000383ffff */
[----:B------:R-:W-:Y:S05]  /*8470*/  BRA `(.L_x_18) ;  /* 0xffffff9000ec7947 */ /* 0x000fea000383ffff */
.L_x_25:
[----:B------:R-:W-:Y:S07]  /*8480*/  MOV R2, UR25 ;  /* 0x0000001900027c02 */ /* 0x000fee0008000f00 */
.L_x_128:
[----:B-1----:R1:W2:Y:S02]  /*8490*/  SYNCS.PHASECHK.TRANS64.TRYWAIT P0, [R2+URZ+0x40], R5 ;  /* 0x00004005020075a7 */ /* 0x0022a400080011ff */
[----:B--2---:R-:W-:Y:S05]  /*84a0*/  @!P0 NANOSLEEP.SYNCS 0x989680 ;  /* 0x009896800000895d */ /* 0x004fea0003900000 */
[----:B------:R-:W2:Y:S02]  /*84b0*/  @!P0 SYNCS.PHASECHK.TRANS64 P0, [R2+URZ+0x40], R5 ;  /* 0x00004005020085a7 */ /* 0x000ea400080010ff */
[----:B--2---:R-:W-:Y:S05]  /*84c0*/  @!P0 BRA `(.L_x_128) ;  /* 0xfffffffc00f08947 */ /* 0x004fea000383ffff */
[----:B------:R-:W-:Y:S05]  /*84d0*/  BRA `(.L_x_24) ;  /* 0xffffff9800707947 */ /* 0x000fea000383ffff */
.L_x_29:
[----:B-1----:R-:W-:-:S07]  /*84e0*/  MOV R2, UR22 ;  /* 0x0000001600027c02 */ /* 0x002fce0008000f00 */
.L_x_129:
[----:B-1----:R1:W4:Y:S02]  /*84f0*/  SYNCS.PHASECHK.TRANS64.TRYWAIT P0, [R2+URZ+0xd0], R3 ;  /* 0x0000d003020075a7 */ /* 0x00232400080011ff */
[----:B----4-:R-:W-:Y:S05]  /*8500*/  @!P0 NANOSLEEP.SYNCS 0x989680 ;  /* 0x009896800000895d */ /* 0x010fea0003900000 */
[----:B------:R-:W4:Y:S02]  /*8510*/  @!P0 SYNCS.PHASECHK.TRANS64 P0, [R2+URZ+0xd0], R3 ;  /* 0x0000d003020085a7 */ /* 0x000f2400080010ff */
[----:B----4-:R-:W-:Y:S05]  /*8520*/  @!P0 BRA `(.L_x_129) ;  /* 0xfffffffc00f08947 */ /* 0x010fea000383ffff */
[----:B------:R-:W-:Y:S05]  /*8530*/  BRA `(.L_x_130) ;  /* 0xffffff9c004c7947 */ /* 0x000fea000383ffff */
.L_x_33:
[----:B------:R-:W-:-:S07]  /*8540*/  MOV R0, UR4 ;  /* 0x0000000400007c02 */ /* 0x000fce0008000f00 */
.L_x_131:
[----:B-1----:R1:W4:Y:S02]  /*8550*/  SYNCS.PHASECHK.TRANS64.TRYWAIT P0, [R0+URZ], R3 ;  /* 0x00000003000075a7 */ /* 0x00232400080011ff */
[----:B----4-:R-:W-:Y:S05]  /*8560*/  @!P0 NANOSLEEP.SYNCS 0x989680 ;  /* 0x009896800000895d */ /* 0x010fea0003900000 */
[----:B------:R-:W4:Y:S02]  /*8570*/  @!P0 SYNCS.PHASECHK.TRANS64 P0, [R0+URZ], R3 ;  /* 0x00000003000085a7 */ /* 0x000f2400080010ff */
[----:B----4-:R-:W-:Y:S05]  /*8580*/  @!P0 BRA `(.L_x_131) ;  /* 0xfffffffc00f08947 */ /* 0x010fea000383ffff */
[----:B------:R-:W-:Y:S05]  /*8590*/  BRA `(.L_x_132) ;  /* 0xffffffa000a47947 */ /* 0x000fea000383ffff */
.L_x_34:
[----:B------:R-:W-:-:S07]  /*85a0*/  MOV R0, UR4 ;  /* 0x0000000400007c02 */ /* 0x000fce0008000f00 */
.L_x_133:
[----:B-1----:R1:W4:Y:S02]  /*85b0*/  SYNCS.PHASECHK.TRANS64.TRYWAIT P0, [R0+URZ], R3 ;  /* 0x00000003000075a7 */ /* 0x00232400080011ff */
[----:B----4-:R-:W-:Y:S05]  /*85c0*/  @!P0 NANOSLEEP.SYNCS 0x989680 ;  /* 0x009896800000895d */ /* 0x010fea0003900000 */
[----:B------:R-:W4:Y:S02]  /*85d0*/  @!P0 SYNCS.PHASECHK.TRANS64 P0, [R0+URZ], R3 ;  /* 0x00000003000085a7 */ /* 0x000f2400080010ff */
[----:B----4-:R-:W-:Y:S05]  /*85e0*/  @!P0 BRA `(.L_x_133) ;  /* 0xfffffffc00f08947 */ /* 0x010fea000383ffff */
[----:B------:R-:W-:Y:S05]  /*85f0*/  BRA `(.L_x_134) ;  /* 0xffffffa000b47947 */ /* 0x000fea000383ffff */
.L_x_35:
[----:B------:R-:W-:-:S07]  /*8600*/  MOV R0, UR4 ;  /* 0x0000000400007c02 */ /* 0x000fce0008000f00 */
.L_x_135:
[----:B-1----:R1:W4:Y:S02]  /*8610*/  SYNCS.PHASECHK.TRANS64.TRYWAIT P0, [R0+URZ], R3 ;  /* 0x00000003000075a7 */ /* 0x00232400080011ff */
[----:B----4-:R-:W-:Y:S05]  /*8620*/  @!P0 NANOSLEEP.SYNCS 0x989680 ;  /* 0x009896800000895d */ /* 0x010fea0003900000 */
[----:B------:R-:W4:Y:S02]  /*8630*/  @!P0 SYNCS.PHASECHK.TRANS64 P0, [R0+URZ], R3 ;  /* 0x00000003000085a7 */ /* 0x000f2400080010ff */
[----:B----4-:R-:W-:Y:S05]  /*8640*/  @!P0 BRA `(.L_x_135) ;  /* 0xfffffffc00f08947 */ /* 0x010fea000383ffff */
[----:B------:R-:W-:Y:S05]  /*8650*/  BRA `(.L_x_136) ;  /* 0xffffffa000c47947 */ /* 0x000fea000383ffff */
.L_x_36:
[----:B------:R-:W-:-:S07]  /*8660*/  MOV R0, UR4 ;  /* 0x0000000400007c02 */ /* 0x000fce0008000f00 */
.L_x_137:
[----:B-1----:R1:W4:Y:S02]  /*8670*/  SYNCS.PHASECHK.TRANS64.TRYWAIT P0, [R0+URZ], R3 ;  /* 0x00000003000075a7 */ /* 0x00232400080011ff */
[----:B----4-:R-:W-:Y:S05]  /*8680*/  @!P0 NANOSLEEP.SYNCS 0x989680 ;  /* 0x009896800000895d */ /* 0x010fea0003900000 */
[----:B------:R-:W4:Y:S02]  /*8690*/  @!P0 SYNCS.PHASECHK.TRANS64 P0, [R0+URZ], R3 ;  /* 0x00000003000085a7 */ /* 0x000f2400080010ff */
[----:B----4-:R-:W-:Y:S05]  /*86a0*/  @!P0 BRA `(.L_x_137) ;  /* 0xfffffffc00f08947 */ /* 0x010fea000383ffff */
[----:B------:R-:W-:Y:S05]  /*86b0*/  BRA `(.L_x_138) ;  /* 0xffffffa000d47947 */ /* 0x000fea000383ffff */
.L_x_37:
[----:B------:R-:W-:-:S07]  /*86c0*/  MOV R0, UR4 ;  /* 0x0000000400007c02 */ /* 0x000fce0008000f00 */
.L_x_139:
[----:B-1----:R1:W4:Y:S02]  /*86d0*/  SYNCS.PHASECHK.TRANS64.TRYWAIT P0, [R0+URZ], R3 ;  /* 0x00000003000075a7 */ /* 0x00232400080011ff */
[----:B----4-:R-:W-:Y:S05]  /*86e0*/  @!P0 NANOSLEEP.SYNCS 0x989680 ;  /* 0x009896800000895d */ /* 0x010fea0003900000 */
[----:B------:R-:W4:Y:S02]  /*86f0*/  @!P0 SYNCS.PHASECHK.TRANS64 P0, [R0+URZ], R3 ;  /* 0x00000003000085a7 */ /* 0x000f2400080010ff */
[----:B----4-:R-:W-:Y:S05]  /*8700*/  @!P0 BRA `(.L_x_139) ;  /* 0xfffffffc00f08947 */ /* 0x010fea000383ffff */
[----:B------:R-:W-:Y:S05]  /*8710*/  BRA `(.L_x_140) ;  /* 0xffffffa000e47947 */ /* 0x000fea000383ffff */
.L_x_38:
[----:B------:R-:W-:-:S07]  /*8720*/  MOV R0, UR4 ;  /* 0x0000000400007c02 */ /* 0x000fce0008000f00 */
.L_x_141:
[----:B-1----:R1:W4:Y:S02]  /*8730*/  SYNCS.PHASECHK.TRANS64.TRYWAIT P0, [R0+URZ], R3 ;  /* 0x00000003000075a7 */ /* 0x00232400080011ff */
[----:B----4-:R-:W-:Y:S05]  /*8740*/  @!P0 NANOSLEEP.SYNCS 0x989680 ;  /* 0x009896800000895d */ /* 0x010fea0003900000 */
[----:B------:R-:W4:Y:S02]  /*8750*/  @!P0 SYNCS.PHASECHK.TRANS64 P0, [R0+URZ], R3 ;  /* 0x00000003000085a7 */ /* 0x000f2400080010ff */
[----:B----4-:R-:W-:Y:S05]  /*8760*/  @!P0 BRA `(.L_x_141) ;  /* 0xfffffffc00f08947 */ /* 0x010fea000383ffff */
[----:B------:R-:W-:Y:S05]  /*8770*/  BRA `(.L_x_142) ;  /* 0xffffffa000f47947 */ /* 0x000fea000383ffff */
.L_x_39:
[----:B------:R-:W-:-:S07]  /*8780*/  MOV R0, UR4 ;  /* 0x0000000400007c02 */ /* 0x000fce0008000f00 */
.L_x_143:
[----:B-1----:R1:W4:Y:S02]  /*8790*/  SYNCS.PHASECHK.TRANS64.TRYWAIT P0, [R0+URZ], R3 ;  /* 0x00000003000075a7 */ /* 0x00232400080011ff */
[----:B----4-:R-:W-:Y:S05]  /*87a0*/  @!P0 NANOSLEEP.SYNCS 0x989680 ;  /* 0x009896800000895d */ /* 0x010fea0003900000 */
[----:B------:R-:W4:Y:S02]  /*87b0*/  @!P0 SYNCS.PHASECHK.TRANS64 P0, [R0+URZ], R3 ;  /* 0x00000003000085a7 */ /* 0x000f2400080010ff */
[----:B----4-:R-:W-:Y:S05]  /*87c0*/  @!P0 BRA `(.L_x_143) ;  /* 0xfffffffc00f08947 */ /* 0x010fea000383ffff */
[----:B------:R-:W-:Y:S05]  /*87d0*/  BRA `(.L_x_144) ;  /* 0xffffffa400047947 */ /* 0x000fea000383ffff */
.L_x_42:
[----:B------:R-:W-:-:S07]  /*87e0*/  MOV R4, UR45 ;  /* 0x0000002d00047c02 */ /* 0x000fce0008000f00 */
.L_x_145:
[----:B-1----:R1:W2:Y:S02]  /*87f0*/  SYNCS.PHASECHK.TRANS64.TRYWAIT P1, [R4+URZ+0xd8], R7 ;  /* 0x0000d807040075a7 */ /* 0x0022a400080211ff */
[----:B--2---:R-:W-:Y:S05]  /*8800*/  @!P1 NANOSLEEP.SYNCS 0x989680 ;  /* 0x009896800000995d */ /* 0x004fea0003900000 */
[----:B------:R-:W2:Y:S02]  /*8810*/  @!P1 SYNCS.PHASECHK.TRANS64 P1, [R4+URZ+0xd8], R7 ;  /* 0x0000d807040095a7 */ /* 0x000ea400080210ff */
[----:B--2---:R-:W-:Y:S05]  /*8820*/  @!P1 BRA `(.L_x_145) ;  /* 0xfffffffc00f09947 */ /* 0x004fea000383ffff */
[----:B------:R-:W-:Y:S05]  /*8830*/  BRA `(.L_x_146) ;  /* 0xffffffa4006c7947 */ /* 0x000fea000383ffff */
.L_x_43:
[----:B-1----:R-:W-:-:S07]  /*8840*/  MOV R4, UR45 ;  /* 0x0000002d00047c02 */ /* 0x002fce0008000f00 */
.L_x_147:
[----:B-1----:R1:W2:Y:S02]  /*8850*/  SYNCS.PHASECHK.TRANS64.TRYWAIT P1, [R4+URZ+0xd0], R5 ;  /* 0x0000d005040075a7 */ /* 0x0022a400080211ff */
[----:B--2---:R-:W-:Y:S05]  /*8860*/  @!P1 NANOSLEEP.SYNCS 0x989680 ;  /* 0x009896800000995d */ /* 0x004fea0003900000 */
[----:B------:R-:W2:Y:S02]  /*8870*/  @!P1 SYNCS.PHASECHK.TRANS64 P1, [R4+URZ+0xd0], R5 ;  /* 0x0000d005040095a7 */ /* 0x000ea400080210ff */
[----:B--2---:R-:W-:Y:S05]  /*8880*/  @!P1 BRA `(.L_x_147) ;  /* 0xfffffffc00f09947 */ /* 0x004fea000383ffff */
[----:B------:R-:W-:Y:S05]  /*8890*/  BRA `(.L_x_148) ;  /* 0xffffffa400747947 */ /* 0x000fea000383ffff */
.L_x_51:
[----:B------:R-:W-:-:S07]  /*88a0*/  MOV R0, UR6 ;  /* 0x0000000600007c02 */ /* 0x000fce0008000f00 */
.L_x_149:
[----:B-1----:R1:W2:Y:S02]  /*88b0*/  SYNCS.PHASECHK.TRANS64.TRYWAIT P0, [R0+URZ+0xd0], R5 ;  /* 0x0000d005000075a7 */ /* 0x0022a400080011ff */
[----:B--2---:R-:W-:Y:S05]  /*88c0*/  @!P0 NANOSLEEP.SYNCS 0x989680 ;  /* 0x009896800000895d */ /* 0x004fea0003900000 */
[----:B------:R-:W2:Y:S02]  /*88d0*/  @!P0 SYNCS.PHASECHK.TRANS64 P0, [R0+URZ+0xd0], R5 ;  /* 0x0000d005000085a7 */ /* 0x000ea400080010ff */
[----:B--2---:R-:W-:Y:S05]  /*88e0*/  @!P0 BRA `(.L_x_149) ;  /* 0xfffffffc00f08947 */ /* 0x004fea000383ffff */
[----:B------:R-:W-:Y:S05]  /*88f0*/  BRA `(.L_x_150) ;  /* 0xffffffa800f87947 */ /* 0x000fea000383ffff */
.L_x_52:
[----:B------:R-:W-:-:S07]  /*8900*/  MOV R5, UR8 ;  /* 0x0000000800057c02 */ /* 0x000fce0008000f00 */
.L_x_151:
[----:B-1----:R1:W2:Y:S02]  /*8910*/  SYNCS.PHASECHK.TRANS64.TRYWAIT P0, [R5+URZ+0xf0], R0 ;  /* 0x0000f000050075a7 */ /* 0x0022a400080011ff */
[----:B--2---:R-:W-:Y:S05]  /*8920*/  @!P0 NANOSLEEP.SYNCS 0x989680 ;  /* 0x009896800000895d */ /* 0x004fea0003900000 */
[----:B------:R-:W2:Y:S02]  /*8930*/  @!P0 SYNCS.PHASECHK.TRANS64 P0, [R5+URZ+0xf0], R0 ;  /* 0x0000f000050085a7 */ /* 0x000ea400080010ff */
[----:B--2---:R-:W-:Y:S05]  /*8940*/  @!P0 BRA `(.L_x_151) ;  /* 0xfffffffc00f08947 */ /* 0x004fea000383ffff */
[----:B------:R-:W-:Y:S05]  /*8950*/  BRA `(.L_x_152) ;  /* 0xffffffac00147947 */ /* 0x000fea000383ffff */
.L_x_55:
[----:B-1----:R-:W-:Y:S07]  /*8960*/  MOV R0, UR7 ;  /* 0x0000000700007c02 */ /* 0x002fee0008000f00 */
.L_x_153:
[----:B-1----:R1:W2:Y:S02]  /*8970*/  SYNCS.PHASECHK.TRANS64.TRYWAIT P0, [R0+URZ], R5 ;  /* 0x00000005000075a7 */ /* 0x0022a400080011ff */
[----:B--2---:R-:W-:Y:S05]  /*8980*/  @!P0 NANOSLEEP.SYNCS 0x989680 ;  /* 0x009896800000895d */ /* 0x004fea0003900000 */
[----:B------:R-:W2:Y:S02]  /*8990*/  @!P0 SYNCS.PHASECHK.TRANS64 P0, [R0+URZ], R5 ;  /* 0x00000005000085a7 */ /* 0x000ea400080010ff */
[----:B--2---:R-:W-:Y:S05]  /*89a0*/  @!P0 BRA `(.L_x_153) ;  /* 0xfffffffc00f08947 */ /* 0x004fea000383ffff */
[----:B------:R-:W-:Y:S05]  /*89b0*/  BRA `(.L_x_54) ;  /* 0xffffffac00387947 */ /* 0x000fea000383ffff */
.L_x_58:
[----:B------:R-:W-:-:S07]  /*89c0*/  MOV R0, UR5 ;  /* 0x0000000500007c02 */ /* 0x000fce0008000f00 */
.L_x_154:
[----:B-1----:R1:W3:Y:S02]  /*89d0*/  SYNCS.PHASECHK.TRANS64.TRYWAIT P0, [R0+URZ], R3 ;  /* 0x00000003000075a7 */ /* 0x0022e400080011ff */
[----:B---3--:R-:W-:Y:S05]  /*89e0*/  @!P0 NANOSLEEP.SYNCS 0x989680 ;  /* 0x009896800000895d */ /* 0x008fea0003900000 */
[----:B------:R-:W3:Y:S02]  /*89f0*/  @!P0 SYNCS.PHASECHK.TRANS64 P0, [R0+URZ], R3 ;  /* 0x00000003000085a7 */ /* 0x000ee400080010ff */
[----:B---3--:R-:W-:Y:S05]  /*8a00*/  @!P0 BRA `(.L_x_154) ;  /* 0xfffffffc00f08947 */ /* 0x008fea000383ffff */
[----:B------:R-:W-:Y:S05]  /*8a10*/  BRA `(.L_x_155) ;  /* 0xffffffb0002c7947 */ /* 0x000fea000383ffff */
.L_x_59:
[----:B------:R-:W-:-:S07]  /*8a20*/  MOV R0, UR7 ;  /* 0x0000000700007c02 */ /* 0x000fce0008000f00 */
.L_x_156:
[----:B-1----:R1:W3:Y:S02]  /*8a30*/  SYNCS.PHASECHK.TRANS64.TRYWAIT P0, [R0+URZ], R3 ;  /* 0x00000003000075a7 */ /* 0x0022e400080011ff */
[----:B---3--:R-:W-:Y:S05]  /*8a40*/  @!P0 NANOSLEEP.SYNCS 0x989680 ;  /* 0x009896800000895d */ /* 0x008fea0003900000 */
[----:B------:R-:W3:Y:S02]  /*8a50*/  @!P0 SYNCS.PHASECHK.TRANS64 P0, [R0+URZ], R3 ;  /* 0x00000003000085a7 */ /* 0x000ee400080010ff */
[----:B---3--:R-:W-:Y:S05]  /*8a60*/  @!P0 BRA `(.L_x_156) ;  /* 0xfffffffc00f08947 */ /* 0x008fea000383ffff */
[----:B------:R-:W-:Y:S05]  /*8a70*/  BRA `(.L_x_157) ;  /* 0xffffffb000387947 */ /* 0x000fea000383ffff */
.L_x_64:
[----:B------:R-:W-:Y:S07]  /*8a80*/  MOV R0, UR22 ;  /* 0x0000001600007c02 */ /* 0x000fee0008000f00 */
.L_x_158:
[----:B--2---:R2:W3:Y:S02]  /*8a90*/  SYNCS.PHASECHK.TRANS64.TRYWAIT P0, [R0+URZ+0xd0], R3 ;  /* 0x0000d003000075a7 */ /* 0x0044e400080011ff */
[----:B---3--:R-:W-:Y:S05]  /*8aa0*/  @!P0 NANOSLEEP.SYNCS 0x989680 ;  /* 0x009896800000895d */ /* 0x008fea0003900000 */
[----:B------:R-:W3:Y:S02]  /*8ab0*/  @!P0 SYNCS.PHASECHK.TRANS64 P0, [R0+URZ+0xd0], R3 ;  /* 0x0000d003000085a7 */ /* 0x000ee400080010ff */
[----:B---3--:R-:W-:Y:S05]  /*8ac0*/  @!P0 BRA `(.L_x_158) ;  /* 0xfffffffc00f08947 */ /* 0x008fea000383ffff */
[----:B------:R-:W-:Y:S05]  /*8ad0*/  BRA `(.L_x_159) ;  /* 0xffffffb400687947 */ /* 0x000fea000383ffff */
.L_x_67:
[----:B------:R-:W-:Y:S07]  /*8ae0*/  MOV R0, UR22 ;  /* 0x0000001600007c02 */ /* 0x000fee0008000f00 */
.L_x_160:
[----:B--2---:R2:W3:Y:S02]  /*8af0*/  SYNCS.PHASECHK.TRANS64.TRYWAIT P0, [R0+URZ+0xc8], R3 ;  /* 0x0000c803000075a7 */ /* 0x0044e400080011ff */
[----:B---3--:R-:W-:Y:S05]  /*8b00*/  @!P0 NANOSLEEP.SYNCS 0x989680 ;  /* 0x009896800000895d */ /* 0x008fea0003900000 */
[----:B------:R-:W3:Y:S02]  /*8b10*/  @!P0 SYNCS.PHASECHK.TRANS64 P0, [R0+URZ+0xc8], R3 ;  /* 0x0000c803000085a7 */ /* 0x000ee400080010ff */
[----:B---3--:R-:W-:Y:S05]  /*8b20*/  @!P0 BRA `(.L_x_160) ;  /* 0xfffffffc00f08947 */ /* 0x008fea000383ffff */
[----:B------:R-:W-:Y:S05]  /*8b30*/  BRA `(.L_x_66) ;  /* 0xffffffb800407947 */ /* 0x000fea000383ffff */
.L_x_70:
[----:B------:R-:W-:Y:S07]  /*8b40*/  MOV R3, UR22 ;  /* 0x0000001600037c02 */ /* 0x000fee0008000f00 */
.L_x_161:
[----:B-1----:R1:W2:Y:S02]  /*8b50*/  SYNCS.PHASECHK.TRANS64.TRYWAIT P0, [R3+URZ+0xa0], R12 ;  /* 0x0000a00c030075a7 */ /* 0x0022a400080011ff */
[----:B--2---:R-:W-:Y:S05]  /*8b60*/  @!P0 NANOSLEEP.SYNCS 0x989680 ;  /* 0x009896800000895d */ /* 0x004fea0003900000 */
[----:B------:R-:W2:Y:S02]  /*8b70*/  @!P0 SYNCS.PHASECHK.TRANS64 P0, [R3+URZ+0xa0], R12 ;  /* 0x0000a00c030085a7 */ /* 0x000ea400080010ff */
[----:B--2---:R-:W-:Y:S05]  /*8b80*/  @!P0 BRA `(.L_x_161) ;  /* 0xfffffffc00f08947 */ /* 0x004fea000383ffff */
[----:B------:R-:W-:Y:S05]  /*8b90*/  BRA `(.L_x_162) ;  /* 0xffffffb800f87947 */ /* 0x000fea000383ffff */
.L_x_71:
[----:B-1----:R-:W-:Y:S07]  /*8ba0*/  MOV R3, UR22 ;  /* 0x0000001600037c02 */ /* 0x002fee0008000f00 */
.L_x_163:
[----:B-1----:R1:W2:Y:S02]  /*8bb0*/  SYNCS.PHASECHK.TRANS64.TRYWAIT P0, [R3+URZ+0xa8], R12 ;  /* 0x0000a80c030075a7 */ /* 0x0022a400080011ff */
[----:B--2---:R-:W-:Y:S05]  /*8bc0*/  @!P0 NANOSLEEP.SYNCS 0x989680 ;  /* 0x009896800000895d */ /* 0x004fea0003900000 */
[----:B------:R-:W2:Y:S02]  /*8bd0*/  @!P0 SYNCS.PHASECHK.TRANS64 P0, [R3+URZ+0xa8], R12 ;  /* 0x0000a80c030085a7 */ /* 0x000ea400080010ff */
[----:B--2---:R-:W-:Y:S05]  /*8be0*/  @!P0 BRA `(.L_x_163) ;  /* 0xfffffffc00f08947 */ /* 0x004fea000383ffff */
[----:B------:R-:W-:Y:S05]  /*8bf0*/  BRA `(.L_x_164) ;  /* 0xffffffbc00307947 */ /* 0x000fea000383ffff */
.L_x_72:
[----:B-1----:R-:W-:Y:S07]  /*8c00*/  MOV R3, UR22 ;  /* 0x0000001600037c02 */ /* 0x002fee0008000f00 */
.L_x_165:
[----:B-1----:R1:W2:Y:S02]  /*8c10*/  SYNCS.PHASECHK.TRANS64.TRYWAIT P0, [R3+URZ+0xb0], R12 ;  /* 0x0000b00c030075a7 */ /* 0x0022a400080011ff */
[----:B--2---:R-:W-:Y:S05]  /*8c20*/  @!P0 NANOSLEEP.SYNCS 0x989680 ;  /* 0x009896800000895d */ /* 0x004fea0003900000 */
[----:B------:R-:W2:Y:S02]  /*8c30*/  @!P0 SYNCS.PHASECHK.TRANS64 P0, [R3+URZ+0xb0], R12 ;  /* 0x0000b00c030085a7 */ /* 0x000ea400080010ff */
[----:B--2---:R-:W-:Y:S05]  /*8c40*/  @!P0 BRA `(.L_x_165) ;  /* 0xfffffffc00f08947 */ /* 0x004fea000383ffff */
[----:B------:R-:W-:Y:S05]  /*8c50*/  BRA `(.L_x_166) ;  /* 0xffffffbc00787947 */ /* 0x000fea000383ffff */
.L_x_73:
[----:B------:R-:W-:Y:S07]  /*8c60*/  MOV R3, UR22 ;  /* 0x0000001600037c02 */ /* 0x000fee0008000f00 */
.L_x_167:
[----:B-1----:R1:W2:Y:S02]  /*8c70*/  SYNCS.PHASECHK.TRANS64.TRYWAIT P0, [R3+URZ+0xb8], R12 ;  /* 0x0000b80c030075a7 */ /* 0x0022a400080011ff */
[----:B--2---:R-:W-:Y:S05]  /*8c80*/  @!P0 NANOSLEEP.SYNCS 0x989680 ;  /* 0x009896800000895d */ /* 0x004fea0003900000 */
[----:B------:R-:W2:Y:S02]  /*8c90*/  @!P0 SYNCS.PHASECHK.TRANS64 P0, [R3+URZ+0xb8], R12 ;  /* 0x0000b80c030085a7 */ /* 0x000ea400080010ff */
[----:B--2---:R-:W-:Y:S05]  /*8ca0*/  @!P0 BRA `(.L_x_167) ;  /* 0xfffffffc00f08947 */ /* 0x004fea000383ffff */
[----:B------:R-:W-:Y:S05]  /*8cb0*/  BRA `(.L_x_168) ;  /* 0xffffffc000007947 */ /* 0x000fea000383ffff */
.L_x_75:
[----:B------:R-:W-:-:S07]  /*8cc0*/  MOV R0, UR22 ;  /* 0x0000001600007c02 */ /* 0x000fce0008000f00 */
.L_x_169:
[----:B-1----:R1:W3:Y:S02]  /*8cd0*/  SYNCS.PHASECHK.TRANS64.TRYWAIT P0, [R0+URZ+0xa0], R3 ;  /* 0x0000a003000075a7 */ /* 0x0022e400080011ff */
[----:B---3--:R-:W-:Y:S05]  /*8ce0*/  @!P0 NANOSLEEP.SYNCS 0x989680 ;  /* 0x009896800000895d */ /* 0x008fea0003900000 */
[----:B------:R-:W3:Y:S02]  /*8cf0*/  @!P0 SYNCS.PHASECHK.TRANS64 P0, [R0+URZ+0xa0], R3 ;  /* 0x0000a003000085a7 */ /* 0x000ee400080010ff */
[----:B---3--:R-:W-:Y:S05]  /*8d00*/  @!P0 BRA `(.L_x_169) ;  /* 0xfffffffc00f08947 */ /* 0x008fea000383ffff */
[----:B------:R-:W-:Y:S05]  /*8d10*/  BRA `(.L_x_170) ;  /* 0xffffffc000647947 */ /* 0x000fea000383ffff */
.L_x_76:
[----:B-1----:R-:W-:-:S07]  /*8d20*/  MOV R0, UR22 ;  /* 0x0000001600007c02 */ /* 0x002fce0008000f00 */
.L_x_171:
[----:B-1----:R1:W3:Y:S02]  /*8d30*/  SYNCS.PHASECHK.TRANS64.TRYWAIT P0, [R0+URZ+0xa8], R3 ;  /* 0x0000a803000075a7 */ /* 0x0022e400080011ff */
[----:B---3--:R-:W-:Y:S05]  /*8d40*/  @!P0 NANOSLEEP.SYNCS 0x989680 ;  /* 0x009896800000895d */ /* 0x008fea0003900000 */
[----:B------:R-:W3:Y:S02]  /*8d50*/  @!P0 SYNCS.PHASECHK.TRANS64 P0, [R0+URZ+0xa8], R3 ;  /* 0x0000a803000085a7 */ /* 0x000ee400080010ff */
[----:B---3--:R-:W-:Y:S05]  /*8d60*/  @!P0 BRA `(.L_x_171) ;  /* 0xfffffffc00f08947 */ /* 0x008fea000383ffff */
[----:B------:R-:W-:Y:S05]  /*8d70*/  BRA `(.L_x_172) ;  /* 0xffffffc000547947 */ /* 0x000fea000383ffff */
.L_x_77:
[----:B-1----:R-:W-:-:S07]  /*8d80*/  MOV R0, UR22 ;  /* 0x0000001600007c02 */ /* 0x002fce0008000f00 */
.L_x_173:
[----:B-1----:R1:W3:Y:S02]  /*8d90*/  SYNCS.PHASECHK.TRANS64.TRYWAIT P0, [R0+URZ+0xb0], R3 ;  /* 0x0000b003000075a7 */ /* 0x0022e400080011ff */
[----:B---3--:R-:W-:Y:S05]  /*8da0*/  @!P0 NANOSLEEP.SYNCS 0x989680 ;  /* 0x009896800000895d */ /* 0x008fea0003900000 */
[----:B------:R-:W3:Y:S02]  /*8db0*/  @!P0 SYNCS.PHASECHK.TRANS64 P0, [R0+URZ+0xb0], R3 ;  /* 0x0000b003000085a7 */ /* 0x000ee400080010ff */
[----:B---3--:R-:W-:Y:S05]  /*8dc0*/  @!P0 BRA `(.L_x_173) ;  /* 0xfffffffc00f08947 */ /* 0x008fea000383ffff */
[----:B------:R-:W-:Y:S05]  /*8dd0*/  BRA `(.L_x_174) ;  /* 0xffffffc000447947 */ /* 0x000fea000383ffff */
.L_x_79:
[----:B------:R-:W-:Y:S07]  /*8de0*/  MOV R0, UR50 ;  /* 0x0000003200007c02 */ /* 0x000fee0008000f00 */
.L_x_175:
[----:B-1----:R1:W2:Y:S02]  /*8df0*/  SYNCS.PHASECHK.TRANS64.TRYWAIT P0, [R0+URZ+0xd0], R3 ;  /* 0x0000d003000075a7 */ /* 0x0022a400080011ff */
[----:B--2---:R-:W-:Y:S05]  /*8e00*/  @!P0 NANOSLEEP.SYNCS 0x989680 ;  /* 0x009896800000895d */ /* 0x004fea0003900000 */
[----:B------:R-:W2:Y:S02]  /*8e10*/  @!P0 SYNCS.PHASECHK.TRANS64 P0, [R0+URZ+0xd0], R3 ;  /* 0x0000d003000085a7 */ /* 0x000ea400080010ff */
[----:B--2---:R-:W-:Y:S05]  /*8e20*/  @!P0 BRA `(.L_x_175) ;  /* 0xfffffffc00f08947 */ /* 0x004fea000383ffff */
[----:B------:R-:W-:Y:S05]  /*8e30*/  BRA `(.L_x_176) ;  /* 0xffffffc400207947 */ /* 0x000fea000383ffff */
.L_x_90:
[----:B-1----:R-:W-:Y:S04]  /*8e40*/  MOV R2, UR50 ;  /* 0x0000003200027c02 */ /* 0x002fe80008000f00 */
[----:B------:R1:W3:Y:S03]  /*8e50*/  SYNCS.PHASECHK.TRANS64.TRYWAIT P1, [R2+URZ+0x80], R3 ;  /* 0x00008003020075a7 */ /* 0x0002e600080211ff */
[----:B---3--:R-:W-:Y:S05]  /*8e60*/  @!P1 NANOSLEEP.SYNCS 0x989680 ;  /* 0x009896800000995d */ /* 0x008fea0003900000 */
[----:B------:R-:W3:Y:S02]  /*8e70*/  @!P1 SYNCS.PHASECHK.TRANS64 P1, [R2+URZ+0x80], R3 ;  /* 0x00008003020095a7 */ /* 0x000ee400080210ff */
[----:B---3--:R-:W-:Y:S05]  /*8e80*/  @!P1 BRA `(.L_x_90) ;  /* 0xfffffffc00ec9947 */ /* 0x008fea000383ffff */
[----:B------:R-:W-:Y:S05]  /*8e90*/  BRA `(.L_x_89) ;  /* 0xffffffd000487947 */ /* 0x000fea000383ffff */
.L_x_92:
[----:B-1----:R1:W4:Y:S02]  /*8ea0*/  SYNCS.PHASECHK.TRANS64.TRYWAIT P0, [R83+URZ+0xe0], R0 ;  /* 0x0000e000530075a7 */ /* 0x00232400080011ff */
[----:B----4-:R-:W-:Y:S05]  /*8eb0*/  @!P0 NANOSLEEP.SYNCS 0x989680 ;  /* 0x009896800000895d */ /* 0x010fea0003900000 */
[----:B------:R-:W4:Y:S02]  /*8ec0*/  @!P0 SYNCS.PHASECHK.TRANS64 P0, [R83+URZ+0xe0], R0 ;  /* 0x0000e000530085a7 */ /* 0x000f2400080010ff */
[----:B----4-:R-:W-:Y:S05]  /*8ed0*/  @!P0 BRA `(.L_x_92) ;  /* 0xfffffffc00f08947 */ /* 0x010fea000383ffff */
[----:B------:R-:W-:Y:S05]  /*8ee0*/  BRA `(.L_x_91) ;  /* 0xffffffd0006c7947 */ /* 0x000fea000383ffff */
.L_x_101:
[----:B--2---:R2:W4:Y:S02]  /*8ef0*/  SYNCS.PHASECHK.TRANS64.TRYWAIT P0, [R4+URZ+0x80], R3 ;  /* 0x00008003040075a7 */ /* 0x00452400080011ff */
[----:B----4-:R-:W-:Y:S05]  /*8f00*/  @!P0 NANOSLEEP.SYNCS 0x989680 ;  /* 0x009896800000895d */ /* 0x010fea0003900000 */
[----:B------:R-:W4:Y:S02]  /*8f10*/  @!P0 SYNCS.PHASECHK.TRANS64 P0, [R4+URZ+0x80], R3 ;  /* 0x00008003040085a7 */ /* 0x000f2400080010ff */
[----:B----4-:R-:W-:Y:S05]  /*8f20*/  @!P0 BRA `(.L_x_101) ;  /* 0xfffffffc00f08947 */ /* 0x010fea000383ffff */
[----:B------:R-:W-:Y:S05]  /*8f30*/  BRA `(.L_x_100) ;  /* 0xffffffd800607947 */ /* 0x000fea000383ffff */
.L_x_109:
[----:B-1----:R1:W4:Y:S02]  /*8f40*/  SYNCS.PHASECHK.TRANS64.TRYWAIT P0, [R16+URZ+0x80], R3 ;  /* 0x00008003100075a7 */ /* 0x00232400080011ff */
[----:B----4-:R-:W-:Y:S05]  /*8f50*/  @!P0 NANOSLEEP.SYNCS 0x989680 ;  /* 0x009896800000895d */ /* 0x010fea0003900000 */
[----:B------:R-:W4:Y:S02]  /*8f60*/  @!P0 SYNCS.PHASECHK.TRANS64 P0, [R16+URZ+0x80], R3 ;  /* 0x00008003100085a7 */ /* 0x000f2400080010ff */
[----:B----4-:R-:W-:Y:S05]  /*8f70*/  @!P0 BRA `(.L_x_109) ;  /* 0xfffffffc00f08947 */ /* 0x010fea000383ffff */
[----:B------:R-:W-:Y:S05]  /*8f80*/  BRA `(.L_x_108) ;  /* 0xffffffe000707947 */ /* 0x000fea000383ffff */
.L_x_117:
[----:B--2---:R2:W4:Y:S02]  /*8f90*/  SYNCS.PHASECHK.TRANS64.TRYWAIT P0, [R17+URZ+0x80], R0 ;  /* 0x00008000110075a7 */ /* 0x00452400080011ff */
[----:B----4-:R-:W-:Y:S05]  /*8fa0*/  @!P0 NANOSLEEP.SYNCS 0x989680 ;  /* 0x009896800000895d */ /* 0x010fea0003900000 */
[----:B------:R-:W4:Y:S02]  /*8fb0*/  @!P0 SYNCS.PHASECHK.TRANS64 P0, [R17+URZ+0x80], R0 ;  /* 0x00008000110085a7 */ /* 0x000f2400080010ff */
[----:B----4-:R-:W-:Y:S05]  /*8fc0*/  @!P0 BRA `(.L_x_117) ;  /* 0xfffffffc00f08947 */ /* 0x010fea000383ffff */
[----:B------:R-:W-:Y:S05]  /*8fd0*/  BRA `(.L_x_116) ;  /* 0xffffffe8007c7947 */ /* 0x000fea000383ffff */
        .weak           $__internal_0_$__cuda_sm10x_tcgen05_guardrail_trap_col_being_dealloced_not_returned_by_alloc
        .type           $__internal_0_$__cuda_sm10x_tcgen05_guardrail_trap_col_being_dealloced_not_returned_by_alloc,@function
        .size           $__internal_0_$__cuda_sm10x_tcgen05_guardrail_trap_col_being_dealloced_not_returned_by_alloc,($__internal_1_$__cuda_sm10x_tcgen05_guardrail_trap_phase_invalid_during_alloc - $__internal_0_$__cuda_sm10x_tcgen05_guardrail_trap_col_being_dealloced_not_returned_by_alloc)
$__internal_0_$__cuda_sm10x_tcgen05_guardrail_trap_col_being_dealloced_not_returned_by_alloc:
[----:B------:R-:W-:Y:S05]  /*8fe0*/  BPT.TRAP 0x1 ;  /* 0x000000040000795c */ /* 0x000fea0000300000 */
[----:B------:R-:W-:-:S04]  /*8ff0*/  HFMA2 R3, -RZ, RZ, 0, 0 ;  /* 0x00000000ff037431 */ /* 0x000fc800000001ff */
[----:B------:R-:W-:Y:S05]  /*9000*/  RET.REL.NODEC R2 `(_ZN7cutlass13device_kernelINS_4conv6kernel13ConvUniversalINS1_16ConvProblemShapeILNS1_8OperatorE1ELi2EEENS1_10collective14CollectiveConvINS1_47MainloopSm100TmaUmmaWarpSpecializedImplicitGemmILS5_1ELi8ELi2ELi1ELi2EN4cute5tupleIJNSA_1CILi1EEESD_SD_EEEEENSB_IJNSC_ILi64EEENSC_ILi128EEENSB_IJSG_EEEEEENS_6half_tESK_NSA_8TiledMMAINSA_8MMA_AtomIJNSA_20SM100_MMA_F16BF16_SSISK_SK_fLi64ELi128ELNSA_4UMMA5MajorE0ELSP_1ELNSO_7ScaleInE0ELSQ_0EEEEEENSA_6LayoutISE_NSB_IJNSC_ILi0EEESU_SU_EEEEENSB_IJNSA_10UnderscoreESX_SX_EEEEENS7_6detail27Sm100ImplicitGemmTileTraitsINSA_20SM90_TMA_LOAD_IM2COLENSA_14ComposedLayoutINSA_7SwizzleILi3ELi4ELi3EEENSA_18smem_ptr_flag_bitsILi16EEENST_INSB_IJNSC_ILi8EEESG_EEENSB_IJSG_SD_EEEEEEEvEENS11_INSA_13SM90_TMA_LOADENS13_IS15_S17_NST_INSB_IJSG_S18_EEENSB_IJSD_SG_EEEEEEEvEEEENS_8epilogue10collective18CollectiveEpilogueINS1L_23Sm100TmaWarpSpecializedILi4ELi2ELi16ELb1ELb0EEEJSJ_NSB_IJNST_ISG_SD_EENST_INSC_ILi32EEESD_EEEEESK_NSB_IJNSB_IJlllEEESD_SU_EEESK_S1V_NS1L_6fusion15FusionCallbacksIS1P_NS1W_17LinearCombinationISK_fSK_fLNS_15FloatRoundStyleE2EEESJ_S1T_JEEENSA_5SM1004TMEM4LOAD26SM100_TMEM_LOAD_16dp256b4xES12_NS13_INS14_ILi2ELi4ELi3EEES17_NST_INSB_IJS18_S1R_EEENSB_IJS1R_SD_EEEEEEENSA_17SM75_U32x4_LDSM_NENSA_21SM90_TMA_STORE_IM2COLES2A_NSA_17SM90_U32x4_STSM_NENSA_39AutoVectorizingCopyWithAssumedAlignmentILi128EEEEEEvvEEEEvNT_6ParamsE) ;  /* 0xffffff6c02fc7950 */ /* 0x000fea0003c3ffff */
        .weak           $__internal_1_$__cuda_sm10x_tcgen05_guardrail_trap_phase_invalid_during_alloc
        .type           $__internal_1_$__cuda_sm10x_tcgen05_guardrail_trap_phase_invalid_during_alloc,@function
        .size           $__internal_1_$__cuda_sm10x_tcgen05_guardrail_trap_phase_invalid_during_alloc,($__internal_2_$__cuda_sm10x_tcgen05_guardrail_trap_unallocated_columns_being_dealloced - $__internal_1_$__cuda_sm10x_tcgen05_guardrail_trap_phase_invalid_during_alloc)
$__internal_1_$__cuda_sm10x_tcgen05_guardrail_trap_phase_invalid_during_alloc:
[----:B------:R-:W-:Y:S05]  /*9010*/  BPT.TRAP 0x1 ;  /* 0x000000040000795c */ /* 0x000fea0000300000 */
[----:B------:R-:W-:-:S04]  /*9020*/  MOV R3, 0x0 ;  /* 0x0000000000037802 */ /* 0x000fc80000000f00 */
[----:B------:R-:W-:Y:S05]  /*9030*/  RET.REL.NODEC R2 `(_ZN7cutlass13device_kernelINS_4conv6kernel13ConvUniversalINS1_16ConvProblemShapeILNS1_8OperatorE1ELi2EEENS1_10collective14CollectiveConvINS1_47MainloopSm100TmaUmmaWarpSpecializedImplicitGemmILS5_1ELi8ELi2ELi1ELi2EN4cute5tupleIJNSA_1CILi1EEESD_SD_EEEEENSB_IJNSC_ILi64EEENSC_ILi128EEENSB_IJSG_EEEEEENS_6half_tESK_NSA_8TiledMMAINSA_8MMA_AtomIJNSA_20SM100_MMA_F16BF16_SSISK_SK_fLi64ELi128ELNSA_4UMMA5MajorE0ELSP_1ELNSO_7ScaleInE0ELSQ_0EEEEEENSA_6LayoutISE_NSB_IJNSC_ILi0EEESU_SU_EEEEENSB_IJNSA_10UnderscoreESX_SX_EEEEENS7_6detail27Sm100ImplicitGemmTileTraitsINSA_20SM90_TMA_LOAD_IM2COLENSA_14ComposedLayoutINSA_7SwizzleILi3ELi4ELi3EEENSA_18smem_ptr_flag_bitsILi16EEENST_INSB_IJNSC_ILi8EEESG_EEENSB_IJSG_SD_EEEEEEEvEENS11_INSA_13SM90_TMA_LOADENS13_IS15_S17_NST_INSB_IJSG_S18_EEENSB_IJSD_SG_EEEEEEEvEEEENS_8epilogue10collective18CollectiveEpilogueINS1L_23Sm100TmaWarpSpecializedILi4ELi2ELi16ELb1ELb0EEEJSJ_NSB_IJNST_ISG_SD_EENST_INSC_ILi32EEESD_EEEEESK_NSB_IJNSB_IJlllEEESD_SU_EEESK_S1V_NS1L_6fusion15FusionCallbacksIS1P_NS1W_17LinearCombinationISK_fSK_fLNS_15FloatRoundStyleE2EEESJ_S1T_JEEENSA_5SM1004TMEM4LOAD26SM100_TMEM_LOAD_16dp256b4xES12_NS13_INS14_ILi2ELi4ELi3EEES17_NST_INSB_IJS18_S1R_EEENSB_IJS1R_SD_EEEEEEENSA_17SM75_U32x4_LDSM_NENSA_21SM90_TMA_STORE_IM2COLES2A_NSA_17SM90_U32x4_STSM_NENSA_39AutoVectorizingCopyWithAssumedAlignmentILi128EEEEEEvvEEEEvNT_6ParamsE) ;  /* 0xffffff6c02f07950 */ /* 0x000fea0003c3ffff */
        .weak           $__internal_2_$__cuda_sm10x_tcgen05_guardrail_trap_unallocated_columns_being_dealloced
        .type           $__internal_2_$__cuda_sm10x_tcgen05_guardrail_trap_unallocated_columns_being_dealloced,@function
        .size           $__internal_2_$__cuda_sm10x_tcgen05_guardrail_trap_unallocated_columns_being_dealloced,(.L_x_178 - $__internal_2_$__cuda_sm10x_tcgen05_guardrail_trap_unallocated_columns_being_dealloced)
$__internal_2_$__cuda_sm10x_tcgen05_guardrail_trap_unallocated_columns_being_dealloced:
[----:B------:R-:W-:Y:S05]  /*9040*/  BPT.TRAP 0x1 ;  /* 0x000000040000795c */ /* 0x000fea0000300000 */
[----:B------:R-:W-:-:S04]  /*9050*/  HFMA2 R3, -RZ, RZ, 0, 0 ;  /* 0x00000000ff037431 */ /* 0x000fc800000001ff */
[----:B------:R-:W-:Y:S05]  /*9060*/  RET.REL.NODEC R2 `(_ZN7cutlass13device_kernelINS_4conv6kernel13ConvUniversalINS1_16ConvProblemShapeILNS1_8OperatorE1ELi2EEENS1_10collective14CollectiveConvINS1_47MainloopSm100TmaUmmaWarpSpecializedImplicitGemmILS5_1ELi8ELi2ELi1ELi2EN4cute5tupleIJNSA_1CILi1EEESD_SD_EEEEENSB_IJNSC_ILi64EEENSC_ILi128EEENSB_IJSG_EEEEEENS_6half_tESK_NSA_8TiledMMAINSA_8MMA_AtomIJNSA_20SM100_MMA_F16BF16_SSISK_SK_fLi64ELi128ELNSA_4UMMA5MajorE0ELSP_1ELNSO_7ScaleInE0ELSQ_0EEEEEENSA_6LayoutISE_NSB_IJNSC_ILi0EEESU_SU_EEEEENSB_IJNSA_10UnderscoreESX_SX_EEEEENS7_6detail27Sm100ImplicitGemmTileTraitsINSA_20SM90_TMA_LOAD_IM2COLENSA_14ComposedLayoutINSA_7SwizzleILi3ELi4ELi3EEENSA_18smem_ptr_flag_bitsILi16EEENST_INSB_IJNSC_ILi8EEESG_EEENSB_IJSG_SD_EEEEEEEvEENS11_INSA_13SM90_TMA_LOADENS13_IS15_S17_NST_INSB_IJSG_S18_EEENSB_IJSD_SG_EEEEEEEvEEEENS_8epilogue10collective18CollectiveEpilogueINS1L_23Sm100TmaWarpSpecializedILi4ELi2ELi16ELb1ELb0EEEJSJ_NSB_IJNST_ISG_SD_EENST_INSC_ILi32EEESD_EEEEESK_NSB_IJNSB_IJlllEEESD_SU_EEESK_S1V_NS1L_6fusion15FusionCallbacksIS1P_NS1W_17LinearCombinationISK_fSK_fLNS_15FloatRoundStyleE2EEESJ_S1T_JEEENSA_5SM1004TMEM4LOAD26SM100_TMEM_LOAD_16dp256b4xES12_NS13_INS14_ILi2ELi4ELi3EEES17_NST_INSB_IJS18_S1R_EEENSB_IJS1R_SD_EEEEEEENSA_17SM75_U32x4_LDSM_NENSA_21SM90_TMA_STORE_IM2COLES2A_NSA_17SM90_U32x4_STSM_NENSA_39AutoVectorizingCopyWithAssumedAlignmentILi128EEEEEEvvEEEEvNT_6ParamsE) ;  /* 0xffffff6c02e47950 */ /* 0x000fea0003c3ffff */
.L_x_177:
[----:B------:R-:W-:-:S00]  /*9070*/  BRA `(.L_x_177) ;  /* 0xfffffffc00fc7947 */ /* 0x000fc0000383ffff */
[----:B------:R-:W-:-:S00]  /*9080*/  NOP ;  /* 0x0000000000007918 */ /* 0x000fc00000000000 */
[----:B------:R-:W-:-:S00]  /*9090*/  NOP ;  /* 0x0000000000007918 */ /* 0x000fc00000000000 */
[----:B------:R-:W-:-:S00]  /*90a0*/  NOP ;  /* 0x0000000000007918 */ /* 0x000fc00000000000 */
[----:B------:R-:W-:-:S00]  /*90b0*/  NOP ;  /* 0x0000000000007918 */ /* 0x000fc00000000000 */
[----:B------:R-:W-:-:S00]  /*90c0*/  NOP ;  /* 0x0000000000007918 */ /* 0x000fc00000000000 */
[----:B------:R-:W-:-:S00]  /*90d0*/  NOP ;  /* 0x0000000000007918 */ /* 0x000fc00000000000 */
[----:B------:R-:W-:-:S00]  /*90e0*/  NOP ;  /* 0x0000000000007918 */ /* 0x000fc00000000000 */
[----:B------:R-:W-:-:S00]  /*90f0*/  NOP ;  /* 0x0000000000007918 */ /* 0x000fc00000000000 */
.L_x_178:


//--------------------- .nv.global.init           --------------------------
	.section	.nv.global.init,"aw",@progbits
.nv.global.init:
	.type		$str$29,@object
	.size		$str$29,($str$30 - $str$29)
$str$29:
        /*0000*/ 	.byte	0x28, 0x61, 0x64, 0x64, 0x72, 0x65, 0x73, 0x73, 0x20, 0x26, 0x20, 0x6d, 0x61, 0x73, 0x6b, 0x29
        /*0010*/ 	.byte	0x20, 0x3d, 0x3d, 0x20, 0x30, 0x00
	.type		$str$30,@object
	.size		$str$30,($str$28 - $str$30)
$str$30:
        /*0016*/ 	.byte	0x2f, 0x74, 0x6d, 0x70, 0x2f, 0x63, 0x75, 0x74, 0x6c, 0x61, 0x73, 0x73, 0x5f, 0x73, 0x77, 0x65
        /*0026*/ 	.byte	0x65, 0x70, 0x5f, 0x73, 0x72, 0x63, 0x2f, 0x69, 0x6e, 0x63, 0x6c, 0x75, 0x64, 0x65, 0x2f, 0x63
        /*0036*/ 	.byte	0x75, 0x74, 0x65, 0x2f, 0x70, 0x6f, 0x69, 0x6e, 0x74, 0x65, 0x72, 0x5f, 0x66, 0x6c, 0x61, 0x67
        /*0046*/ 	.byte	0x67, 0x65, 0x64, 0x2e, 0x68, 0x70, 0x70, 0x00
	.type		$str$28,@object
	.size		$str$28,($str$27 - $str$28)
$str$28:
        /*004e*/ 	.byte	0x2f, 0x74, 0x6d, 0x70, 0x2f, 0x63, 0x75, 0x74, 0x6c, 0x61, 0x73, 0x73, 0x5f, 0x73, 0x77, 0x65
        /*005e*/ 	.byte	0x65, 0x70, 0x5f, 0x73, 0x72, 0x63, 0x2f, 0x69, 0x6e, 0x63, 0x6c, 0x75, 0x64, 0x65, 0x2f, 0x63
        /*006e*/ 	.byte	0x75, 0x74, 0x65, 0x2f, 0x61, 0x74, 0x6f, 0x6d, 0x2f, 0x63, 0x6f, 0x70, 0x79, 0x5f, 0x74, 0x72
        /*007e*/ 	.byte	0x61, 0x69, 0x74, 0x73, 0x5f, 0x73, 0x6d, 0x31, 0x30, 0x30, 0x2e, 0x68, 0x70, 0x70, 0x00
	.type		$str$27,@object
	.size		$str$27,(__unnamed_1 - $str$27)
$str$27:
        /*008d*/ 	.byte	0x28, 0x28, 0x75, 0x69, 0x6e, 0x74, 0x33, 0x32, 0x5f, 0x74, 0x28, 0x74, 0x68, 0x72, 0x65, 0x61
        /*009d*/ 	.byte	0x64, 0x49, 0x64, 0x78, 0x2e, 0x78, 0x29, 0x20, 0x2f, 0x20, 0x33, 0x32, 0x29, 0x20, 0x25, 0x20
        /*00ad*/ 	.byte	0x34, 0x29, 0x20, 0x3d, 0x3d, 0x20, 0x28, 0x28, 0x28, 0x74, 0x6d, 0x65, 0x6d, 0x5f, 0x61, 0x64
        /*00bd*/ 	.byte	0x64, 0x72, 0x20, 0x3e, 0x3e, 0x20, 0x31, 0x36, 0x29, 0x20, 0x2f, 0x20, 0x33, 0x32, 0x29, 0x20
        /*00cd*/ 	.byte	0x25, 0x20, 0x34, 0x29, 0x00
	.type		__unnamed_1,@object
	.size		__unnamed_1,(__unnamed_2 - __unnamed_1)
__unnamed_1:
        /*00d2*/ 	.byte	0x61, 0x75, 0x74, 0x6f, 0x20, 0x63, 0x75, 0x74, 0x65, 0x3a, 0x3a, 0x61, 0x73, 0x5f, 0x70, 0x6f
        /* <DEDUP_REMOVED lines=24> */
        /*0262*/ 	.byte	0x3e, 0x3e, 0x3e, 0x5d, 0x00
	.type		__unnamed_2,@object
	.size		__unnamed_2,(.L_2 - __unnamed_2)
__unnamed_2:
        /* <DEDUP_REMOVED lines=46> */
.L_2:


//--------------------- .nv.shared._ZN7cutlass13device_kernelINS_4conv6kernel13ConvUniversalINS1_16ConvProblemShapeILNS1_8OperatorE1ELi2EEENS1_10collective14CollectiveConvINS1_47MainloopSm100TmaUmmaWarpSpecializedImplicitGemmILS5_1ELi8ELi2ELi1ELi2EN4cute5tupleIJNSA_1CILi1EEESD_SD_EEEEENSB_IJNSC_ILi64EEENSC_ILi128EEENSB_IJSG_EEEEEENS_6half_tESK_NSA_8TiledMMAINSA_8MMA_AtomIJNSA_20SM100_MMA_F16BF16_SSISK_SK_fLi64ELi128ELNSA_4UMMA5MajorE0ELSP_1ELNSO_7ScaleInE0ELSQ_0EEEEEENSA_6LayoutISE_NSB_IJNSC_ILi0EEESU_SU_EEEEENSB_IJNSA_10UnderscoreESX_SX_EEEEENS7_6detail27Sm100ImplicitGemmTileTraitsINSA_20SM90_TMA_LOAD_IM2COLENSA_14ComposedLayoutINSA_7SwizzleILi3ELi4ELi3EEENSA_18smem_ptr_flag_bitsILi16EEENST_INSB_IJNSC_ILi8EEESG_EEENSB_IJSG_SD_EEEEEEEvEENS11_INSA_13SM90_TMA_LOADENS13_IS15_S17_NST_INSB_IJSG_S18_EEENSB_IJSD_SG_EEEEEEEvEEEENS_8epilogue10collective18CollectiveEpilogueINS1L_23Sm100TmaWarpSpecializedILi4ELi2ELi16ELb1ELb0EEEJSJ_NSB_IJNST_ISG_SD_EENST_INSC_ILi32EEESD_EEEEESK_NSB_IJNSB_IJlllEEESD_SU_EEESK_S1V_NS1L_6fusion15FusionCallbacksIS1P_NS1W_17LinearCombinationISK_fSK_fLNS_15FloatRoundStyleE2EEESJ_S1T_JEEENSA_5SM1004TMEM4LOAD26SM100_TMEM_LOAD_16dp256b4xES12_NS13_INS14_ILi2ELi4ELi3EEES17_NST_INSB_IJS18_S1R_EEENSB_IJS1R_SD_EEEEEEENSA_17SM75_U32x4_LDSM_NENSA_21SM90_TMA_STORE_IM2COLES2A_NSA_17SM90_U32x4_STSM_NENSA_39AutoVectorizingCopyWithAssumedAlignmentILi128EEEEEEvvEEEEvNT_6ParamsE --------------------------
	.section	.nv.shared._ZN7cutlass13device_kernelINS_4conv6kernel13ConvUniversalINS1_16ConvProblemShapeILNS1_8OperatorE1ELi2EEENS1_10collective14CollectiveConvINS1_47MainloopSm100TmaUmmaWarpSpecializedImplicitGemmILS5_1ELi8ELi2ELi1ELi2EN4cute5tupleIJNSA_1CILi1EEESD_SD_EEEEENSB_IJNSC_ILi64EEENSC_ILi128EEENSB_IJSG_EEEEEENS_6half_tESK_NSA_8TiledMMAINSA_8MMA_AtomIJNSA_20SM100_MMA_F16BF16_SSISK_SK_fLi64ELi128ELNSA_4UMMA5MajorE0ELSP_1ELNSO_7ScaleInE0ELSQ_0EEEEEENSA_6LayoutISE_NSB_IJNSC_ILi0EEESU_SU_EEEEENSB_IJNSA_10UnderscoreESX_SX_EEEEENS7_6detail27Sm100ImplicitGemmTileTraitsINSA_20SM90_TMA_LOAD_IM2COLENSA_14ComposedLayoutINSA_7SwizzleILi3ELi4ELi3EEENSA_18smem_ptr_flag_bitsILi16EEENST_INSB_IJNSC_ILi8EEESG_EEENSB_IJSG_SD_EEEEEEEvEENS11_INSA_13SM90_TMA_LOADENS13_IS15_S17_NST_INSB_IJSG_S18_EEENSB_IJSD_SG_EEEEEEEvEEEENS_8epilogue10collective18CollectiveEpilogueINS1L_23Sm100TmaWarpSpecializedILi4ELi2ELi16ELb1ELb0EEEJSJ_NSB_IJNST_ISG_SD_EENST_INSC_ILi32EEESD_EEEEESK_NSB_IJNSB_IJlllEEESD_SU_EEESK_S1V_NS1L_6fusion15FusionCallbacksIS1P_NS1W_17LinearCombinationISK_fSK_fLNS_15FloatRoundStyleE2EEESJ_S1T_JEEENSA_5SM1004TMEM4LOAD26SM100_TMEM_LOAD_16dp256b4xES12_NS13_INS14_ILi2ELi4ELi3EEES17_NST_INSB_IJS18_S1R_EEENSB_IJS1R_SD_EEEEEEENSA_17SM75_U32x4_LDSM_NENSA_21SM90_TMA_STORE_IM2COLES2A_NSA_17SM90_U32x4_STSM_NENSA_39AutoVectorizingCopyWithAssumedAlignmentILi128EEEEEEvvEEEEvNT_6ParamsE,"aw",@nobits
	.sectionflags	@""
	.align	16
	.zero		1024


//--------------------- .nv.shared.reserved.0     --------------------------
	.section	.nv.shared.reserved.0,"aw",@nobits
	.weak		__nv_reservedSMEM_offset_0_alias
	.size		__nv_reservedSMEM_offset_0_alias, 0, 64
	.other		__nv_reservedSMEM_offset_0_alias,@"STO_CUDA_RESERVED_SHARED STV_DEFAULT"
__nv_reservedSMEM_offset_0_alias:
	.zero		0
.nv.shared.reserved.0:
	.zero		64
	.weak		__nv_reservedSMEM_tcgen05_partition
	.type		__nv_reservedSMEM_tcgen05_partition,@object
	.size		__nv_reservedSMEM_tcgen05_partition,(.L_0 - __nv_reservedSMEM_tcgen05_partition)
__nv_reservedSMEM_tcgen05_partition:
	.zero		32
.L_0:


//--------------------- .nv.global                --------------------------
	.section	.nv.global,"aw",@nobits
.nv.global:
	.type		_ZN39_INTERNAL_c92ac8de_4_k_cu_cdbb3dab_31564cute1_E,@object
	.size		_ZN39_INTERNAL_c92ac8de_4_k_cu_cdbb3dab_31564cute1_E,(_ZN39_INTERNAL_c92ac8de_4_k_cu_cdbb3dab_31564cuda3std3__45__cpo6cbeginE - _ZN39_INTERNAL_c92ac8de_4_k_cu_cdbb3dab_31564cute1_E)
_ZN39_INTERNAL_c92ac8de_4_k_cu_cdbb3dab_31564cute1_E:
	.zero		1
	.type		_ZN39_INTERNAL_c92ac8de_4_k_cu_cdbb3dab_31564cuda3std3__45__cpo6cbeginE,@object
	.size		_ZN39_INTERNAL_c92ac8de_4_k_cu_cdbb3dab_31564cuda3std3__45__cpo6cbeginE,(_ZN39_INTERNAL_c92ac8de_4_k_cu_cdbb3dab_31564cuda3std3__48in_placeE - _ZN39_INTERNAL_c92ac8de_4_k_cu_cdbb3dab_31564cuda3std3__45__cpo6cbeginE)
_ZN39_INTERNAL_c92ac8de_4_k_cu_cdbb3dab_31564cuda3std3__45__cpo6cbeginE:
	.zero		1
	.type		_ZN39_INTERNAL_c92ac8de_4_k_cu_cdbb3dab_31564cuda3std3__48in_placeE,@object
	.size		_ZN39_INTERNAL_c92ac8de_4_k_cu_cdbb3dab_31564cuda3std3__48in_placeE,(_ZN39_INTERNAL_c92ac8de_4_k_cu_cdbb3dab_31564cuda3std6ranges3__45__cpo9iter_moveE - _ZN39_INTERNAL_c92ac8de_4_k_cu_cdbb3dab_31564cuda3std3__48in_placeE)
_ZN39_INTERNAL_c92ac8de_4_k_cu_cdbb3dab_31564cuda3std3__48in_placeE:
	.zero		1
	.type		_ZN39_INTERNAL_c92ac8de_4_k_cu_cdbb3dab_31564cuda3std6ranges3__45__cpo9iter_moveE,@object
	.size		_ZN39_INTERNAL_c92ac8de_4_k_cu_cdbb3dab_31564cuda3std6ranges3__45__cpo9iter_moveE,(_ZN39_INTERNAL_c92ac8de_4_k_cu_cdbb3dab_31564cuda3std3__45__cpo5beginE - _ZN39_INTERNAL_c92ac8de_4_k_cu_cdbb3dab_31564cuda3std6ranges3__45__cpo9iter_moveE)
_ZN39_INTERNAL_c92ac8de_4_k_cu_cdbb3dab_31564cuda3std6ranges3__45__cpo9iter_moveE:
	.zero		1
	.type		_ZN39_INTERNAL_c92ac8de_4_k_cu_cdbb3dab_31564cuda3std3__45__cpo5beginE,@object
	.size		_ZN39_INTERNAL_c92ac8de_4_k_cu_cdbb3dab_31564cuda3std3__45__cpo5beginE,(_ZN39_INTERNAL_c92ac8de_4_k_cu_cdbb3dab_31564cuda3std3__441_GLOBAL__N__c92ac8de_4_k_cu_cdbb3dab_31566ignoreE - _ZN39_INTERNAL_c92ac8de_4_k_cu_cdbb3dab_31564cuda3std3__45__cpo5beginE)
_ZN39_INTERNAL_c92ac8de_4_k_cu_cdbb3dab_31564cuda3std3__45__cpo5beginE:
	.zero		1
	.type		_ZN39_INTERNAL_c92ac8de_4_k_cu_cdbb3dab_31564cuda3std3__441_GLOBAL__N__c92ac8de_4_k_cu_cdbb3dab_31566ignoreE,@object
	.size		_ZN39_INTERNAL_c92ac8de_4_k_cu_cdbb3dab_31564cuda3std3__441_GLOBAL__N__c92ac8de_4_k_cu_cdbb3dab_31566ignoreE,(_ZN39_INTERNAL_c92ac8de_4_k_cu_cdbb3dab_31564cute7productE - _ZN39_INTERNAL_c92ac8de_4_k_cu_cdbb3dab_31564cuda3std3__441_GLOBAL__N__c92ac8de_4_k_cu_cdbb3dab_31566ignoreE)
_ZN39_INTERNAL_c92ac8de_4_k_cu_cdbb3dab_31564cuda3std3__441_GLOBAL__N__c92ac8de_4_k_cu_cdbb3dab_31566ignoreE:
	.zero		1
	.type		_ZN39_INTERNAL_c92ac8de_4_k_cu_cdbb3dab_31564cute7productE,@object
	.size		_ZN39_INTERNAL_c92ac8de_4_k_cu_cdbb3dab_31564cute7productE,(_ZN39_INTERNAL_c92ac8de_4_k_cu_cdbb3dab_31564cuda3std3__45__cpo3endE - _ZN39_INTERNAL_c92ac8de_4_k_cu_cdbb3dab_31564cute7productE)
_ZN39_INTERNAL_c92ac8de_4_k_cu_cdbb3dab_31564cute7productE:
	.zero		1
	.type		_ZN39_INTERNAL_c92ac8de_4_k_cu_cdbb3dab_31564cuda3std3__45__cpo3endE,@object
	.size		_ZN39_INTERNAL_c92ac8de_4_k_cu_cdbb3dab_31564cuda3std3__45__cpo3endE,(_ZN39_INTERNAL_c92ac8de_4_k_cu_cdbb3dab_31564cuda3std3__419piecewise_constructE - _ZN39_INTERNAL_c92ac8de_4_k_cu_cdbb3dab_31564cuda3std3__45__cpo3endE)
_ZN39_INTERNAL_c92ac8de_4_k_cu_cdbb3dab_31564cuda3std3__45__cpo3endE:
	.zero		1
	.type		_ZN39_INTERNAL_c92ac8de_4_k_cu_cdbb3dab_31564cuda3std3__419piecewise_constructE,@object
	.size		_ZN39_INTERNAL_c92ac8de_4_k_cu_cdbb3dab_31564cuda3std3__419piecewise_constructE,(_ZN39_INTERNAL_c92ac8de_4_k_cu_cdbb3dab_31564cuda3std3__45__cpo4cendE - _ZN39_INTERNAL_c92ac8de_4_k_cu_cdbb3dab_31564cuda3std3__419piecewise_constructE)
_ZN39_INTERNAL_c92ac8de_4_k_cu_cdbb3dab_31564cuda3std3__419piecewise_constructE:
	.zero		1
	.type		_ZN39_INTERNAL_c92ac8de_4_k_cu_cdbb3dab_31564cuda3std3__45__cpo4cendE,@object
	.size		_ZN39_INTERNAL_c92ac8de_4_k_cu_cdbb3dab_31564cuda3std3__45__cpo4cendE,(_ZN39_INTERNAL_c92ac8de_4_k_cu_cdbb3dab_31564cuda3std6ranges3__45__cpo4swapE - _ZN39_INTERNAL_c92ac8de_4_k_cu_cdbb3dab_31564cuda3std3__45__cpo4cendE)
_ZN39_INTERNAL_c92ac8de_4_k_cu_cdbb3dab_31564cuda3std3__45__cpo4cendE:
	.zero		1
	.type		_ZN39_INTERNAL_c92ac8de_4_k_cu_cdbb3dab_31564cuda3std6ranges3__45__cpo4swapE,@object
	.size		_ZN39_INTERNAL_c92ac8de_4_k_cu_cdbb3dab_31564cuda3std6ranges3__45__cpo4swapE,(.L_10 - _ZN39_INTERNAL_c92ac8de_4_k_cu_cdbb3dab_31564cuda3std6ranges3__45__cpo4swapE)
_ZN39_INTERNAL_c92ac8de_4_k_cu_cdbb3dab_31564cuda3std6ranges3__45__cpo4swapE:
	.zero		1
.L_10:


//--------------------- .nv.constant0._ZN7cutlass13device_kernelINS_4conv6kernel13ConvUniversalINS1_16ConvProblemShapeILNS1_8OperatorE1ELi2EEENS1_10collective14CollectiveConvINS1_47MainloopSm100TmaUmmaWarpSpecializedImplicitGemmILS5_1ELi8ELi2ELi1ELi2EN4cute5tupleIJNSA_1CILi1EEESD_SD_EEEEENSB_IJNSC_ILi64EEENSC_ILi128EEENSB_IJSG_EEEEEENS_6half_tESK_NSA_8TiledMMAINSA_8MMA_AtomIJNSA_20SM100_MMA_F16BF16_SSISK_SK_fLi64ELi128ELNSA_4UMMA5MajorE0ELSP_1ELNSO_7ScaleInE0ELSQ_0EEEEEENSA_6LayoutISE_NSB_IJNSC_ILi0EEESU_SU_EEEEENSB_IJNSA_10UnderscoreESX_SX_EEEEENS7_6detail27Sm100ImplicitGemmTileTraitsINSA_20SM90_TMA_LOAD_IM2COLENSA_14ComposedLayoutINSA_7SwizzleILi3ELi4ELi3EEENSA_18smem_ptr_flag_bitsILi16EEENST_INSB_IJNSC_ILi8EEESG_EEENSB_IJSG_SD_EEEEEEEvEENS11_INSA_13SM90_TMA_LOADENS13_IS15_S17_NST_INSB_IJSG_S18_EEENSB_IJSD_SG_EEEEEEEvEEEENS_8epilogue10collective18CollectiveEpilogueINS1L_23Sm100TmaWarpSpecializedILi4ELi2ELi16ELb1ELb0EEEJSJ_NSB_IJNST_ISG_SD_EENST_INSC_ILi32EEESD_EEEEESK_NSB_IJNSB_IJlllEEESD_SU_EEESK_S1V_NS1L_6fusion15FusionCallbacksIS1P_NS1W_17LinearCombinationISK_fSK_fLNS_15FloatRoundStyleE2EEESJ_S1T_JEEENSA_5SM1004TMEM4LOAD26SM100_TMEM_LOAD_16dp256b4xES12_NS13_INS14_ILi2ELi4ELi3EEES17_NST_INSB_IJS18_S1R_EEENSB_IJS1R_SD_EEEEEEENSA_17SM75_U32x4_LDSM_NENSA_21SM90_TMA_STORE_IM2COLES2A_NSA_17SM90_U32x4_STSM_NENSA_39AutoVectorizingCopyWithAssumedAlignmentILi128EEEEEEvvEEEEvNT_6ParamsE --------------------------
	.section	.nv.constant0._ZN7cutlass13device_kernelINS_4conv6kernel13ConvUniversalINS1_16ConvProblemShapeILNS1_8OperatorE1ELi2EEENS1_10collective14CollectiveConvINS1_47MainloopSm100TmaUmmaWarpSpecializedImplicitGemmILS5_1ELi8ELi2ELi1ELi2EN4cute5tupleIJNSA_1CILi1EEESD_SD_EEEEENSB_IJNSC_ILi64EEENSC_ILi128EEENSB_IJSG_EEEEEENS_6half_tESK_NSA_8TiledMMAINSA_8MMA_AtomIJNSA_20SM100_MMA_F16BF16_SSISK_SK_fLi64ELi128ELNSA_4UMMA5MajorE0ELSP_1ELNSO_7ScaleInE0ELSQ_0EEEEEENSA_6LayoutISE_NSB_IJNSC_ILi0EEESU_SU_EEEEENSB_IJNSA_10UnderscoreESX_SX_EEEEENS7_6detail27Sm100ImplicitGemmTileTraitsINSA_20SM90_TMA_LOAD_IM2COLENSA_14ComposedLayoutINSA_7SwizzleILi3ELi4ELi3EEENSA_18smem_ptr_flag_bitsILi16EEENST_INSB_IJNSC_ILi8EEESG_EEENSB_IJSG_SD_EEEEEEEvEENS11_INSA_13SM90_TMA_LOADENS13_IS15_S17_NST_INSB_IJSG_S18_EEENSB_IJSD_SG_EEEEEEEvEEEENS_8epilogue10collective18CollectiveEpilogueINS1L_23Sm100TmaWarpSpecializedILi4ELi2ELi16ELb1ELb0EEEJSJ_NSB_IJNST_ISG_SD_EENST_INSC_ILi32EEESD_EEEEESK_NSB_IJNSB_IJlllEEESD_SU_EEESK_S1V_NS1L_6fusion15FusionCallbacksIS1P_NS1W_17LinearCombinationISK_fSK_fLNS_15FloatRoundStyleE2EEESJ_S1T_JEEENSA_5SM1004TMEM4LOAD26SM100_TMEM_LOAD_16dp256b4xES12_NS13_INS14_ILi2ELi4ELi3EEES17_NST_INSB_IJS18_S1R_EEENSB_IJS1R_SD_EEEEEEENSA_17SM75_U32x4_LDSM_NENSA_21SM90_TMA_STORE_IM2COLES2A_NSA_17SM90_U32x4_STSM_NENSA_39AutoVectorizingCopyWithAssumedAlignmentILi128EEEEEEvvEEEEvNT_6ParamsE,"a",@progbits
	.sectionflags	@""
	.align	4
.nv.constant0._ZN7cutlass13device_kernelINS_4conv6kernel13ConvUniversalINS1_16ConvProblemShapeILNS1_8OperatorE1ELi2EEENS1_10collective14CollectiveConvINS1_47MainloopSm100TmaUmmaWarpSpecializedImplicitGemmILS5_1ELi8ELi2ELi1ELi2EN4cute5tupleIJNSA_1CILi1EEESD_SD_EEEEENSB_IJNSC_ILi64EEENSC_ILi128EEENSB_IJSG_EEEEEENS_6half_tESK_NSA_8TiledMMAINSA_8MMA_AtomIJNSA_20SM100_MMA_F16BF16_SSISK_SK_fLi64ELi128ELNSA_4UMMA5MajorE0ELSP_1ELNSO_7ScaleInE0ELSQ_0EEEEEENSA_6LayoutISE_NSB_IJNSC_ILi0EEESU_SU_EEEEENSB_IJNSA_10UnderscoreESX_SX_EEEEENS7_6detail27Sm100ImplicitGemmTileTraitsINSA_20SM90_TMA_LOAD_IM2COLENSA_14ComposedLayoutINSA_7SwizzleILi3ELi4ELi3EEENSA_18smem_ptr_flag_bitsILi16EEENST_INSB_IJNSC_ILi8EEESG_EEENSB_IJSG_SD_EEEEEEEvEENS11_INSA_13SM90_TMA_LOADENS13_IS15_S17_NST_INSB_IJSG_S18_EEENSB_IJSD_SG_EEEEEEEvEEEENS_8epilogue10collective18CollectiveEpilogueINS1L_23Sm100TmaWarpSpecializedILi4ELi2ELi16ELb1ELb0EEEJSJ_NSB_IJNST_ISG_SD_EENST_INSC_ILi32EEESD_EEEEESK_NSB_IJNSB_IJlllEEESD_SU_EEESK_S1V_NS1L_6fusion15FusionCallbacksIS1P_NS1W_17LinearCombinationISK_fSK_fLNS_15FloatRoundStyleE2EEESJ_S1T_JEEENSA_5SM1004TMEM4LOAD26SM100_TMEM_LOAD_16dp256b4xES12_NS13_INS14_ILi2ELi4ELi3EEES17_NST_INSB_IJS18_S1R_EEENSB_IJS1R_SD_EEEEEEENSA_17SM75_U32x4_LDSM_NENSA_21SM90_TMA_STORE_IM2COLES2A_NSA_17SM90_U32x4_STSM_NENSA_39AutoVectorizingCopyWithAssumedAlignmentILi128EEEEEEvvEEEEvNT_6ParamsE:
	.zero		2944


//--------------------- SYMBOLS --------------------------

	.type		.nv.reservedSmem.offset0,@object
	.size		.nv.reservedSmem.offset0,0x4
	.type		.nv.reservedSmem.cap,@object
	.size		.nv.reservedSmem.cap,0x4
	.type		__assertfail,@function
